//
// Generated by NVIDIA NVVM Compiler
//
// Compiler Build ID: CL-36424714
// Cuda compilation tools, release 13.0, V13.0.88
// Based on NVVM 20.0.0
//

.version 9.0
.target sm_100
.address_size 64

	// .globl	_Z23matmul_register_blockedPKfS0_Pfiii
// _ZZ23matmul_register_blockedPKfS0_PfiiiE2As has been demoted
// _ZZ23matmul_register_blockedPKfS0_PfiiiE2Bs has been demoted

.visible .entry _Z23matmul_register_blockedPKfS0_Pfiii(
	.param .u64 .ptr .align 1 _Z23matmul_register_blockedPKfS0_Pfiii_param_0,
	.param .u64 .ptr .align 1 _Z23matmul_register_blockedPKfS0_Pfiii_param_1,
	.param .u64 .ptr .align 1 _Z23matmul_register_blockedPKfS0_Pfiii_param_2,
	.param .u32 _Z23matmul_register_blockedPKfS0_Pfiii_param_3,
	.param .u32 _Z23matmul_register_blockedPKfS0_Pfiii_param_4,
	.param .u32 _Z23matmul_register_blockedPKfS0_Pfiii_param_5
)
{
	.reg .pred 	%p<75>;
	.reg .b32 	%r<94>;
	.reg .b32 	%f<465>;
	.reg .b64 	%rd<47>;
	// demoted variable
	.shared .align 4 .b8 _ZZ23matmul_register_blockedPKfS0_PfiiiE2As[4096];
	// demoted variable
	.shared .align 4 .b8 _ZZ23matmul_register_blockedPKfS0_PfiiiE2Bs[4096];
	ld.param.u64 	%rd10, [_Z23matmul_register_blockedPKfS0_Pfiii_param_0];
	ld.param.u64 	%rd11, [_Z23matmul_register_blockedPKfS0_Pfiii_param_1];
	ld.param.u64 	%rd12, [_Z23matmul_register_blockedPKfS0_Pfiii_param_2];
	ld.param.u32 	%r47, [_Z23matmul_register_blockedPKfS0_Pfiii_param_3];
	ld.param.u32 	%r48, [_Z23matmul_register_blockedPKfS0_Pfiii_param_4];
	ld.param.u32 	%r49, [_Z23matmul_register_blockedPKfS0_Pfiii_param_5];
	cvta.to.global.u64 	%rd1, %rd10;
	cvta.to.global.u64 	%rd2, %rd11;
	cvta.to.global.u64 	%rd3, %rd12;
	mov.u32 	%r50, %ctaid.x;
	mov.u32 	%r51, %ctaid.y;
	mov.u32 	%r85, %tid.x;
	mov.u32 	%r90, %tid.y;
	shl.b32 	%r52, %r51, 6;
	add.s32 	%r3, %r52, %r90;
	shl.b32 	%r4, %r50, 6;
	add.s32 	%r5, %r4, %r85;
	setp.lt.s32 	%p1, %r49, 1;
	mov.f32 	%f449, 0f00000000;
	mov.f32 	%f450, %f449;
	mov.f32 	%f451, %f449;
	mov.f32 	%f452, %f449;
	mov.f32 	%f453, %f449;
	mov.f32 	%f454, %f449;
	mov.f32 	%f455, %f449;
	mov.f32 	%f456, %f449;
	mov.f32 	%f457, %f449;
	mov.f32 	%f458, %f449;
	mov.f32 	%f459, %f449;
	mov.f32 	%f460, %f449;
	mov.f32 	%f461, %f449;
	mov.f32 	%f462, %f449;
	mov.f32 	%f463, %f449;
	mov.f32 	%f464, %f449;
	@%p1 bra 	$L__BB0_25;
	add.s32 	%r53, %r49, 15;
	shr.u32 	%r54, %r53, 4;
	shl.b32 	%r55, %r85, 2;
	mov.u32 	%r56, _ZZ23matmul_register_blockedPKfS0_PfiiiE2As;
	shl.b32 	%r57, %r90, 8;
	mov.u32 	%r58, _ZZ23matmul_register_blockedPKfS0_PfiiiE2Bs;
	shl.b32 	%r59, %r90, 6;
	add.s32 	%r60, %r56, %r59;
	add.s32 	%r6, %r60, 60;
	add.s32 	%r7, %r60, %r55;
	mul.lo.s32 	%r61, %r3, %r49;
	shl.b32 	%r62, %r49, 4;
	add.s32 	%r63, %r61, %r62;
	shl.b32 	%r64, %r49, 5;
	add.s32 	%r65, %r64, %r61;
	add.s32 	%r66, %r65, %r62;
	add.s32 	%r9, %r58, %r55;
	add.s32 	%r8, %r9, %r57;
	neg.s32 	%r93, %r54;
	mul.lo.s32 	%r92, %r90, %r48;
	shl.b32 	%r12, %r48, 4;
	add.s32 	%r67, %r85, %r92;
	add.s32 	%r91, %r67, %r4;
	add.s32 	%r89, %r85, %r66;
	add.s32 	%r88, %r85, %r65;
	add.s32 	%r87, %r85, %r63;
	add.s32 	%r86, %r85, %r61;
	mov.f32 	%f449, 0f00000000;
	cvt.u64.u32 	%rd24, %r5;
$L__BB0_2:
	setp.ge.s32 	%p2, %r3, %r47;
	setp.ge.s32 	%p3, %r85, %r49;
	mov.f32 	%f447, 0f00000000;
	or.pred  	%p4, %p2, %p3;
	@%p4 bra 	$L__BB0_4;
	mul.wide.u32 	%rd13, %r86, 4;
	add.s64 	%rd14, %rd1, %rd13;
	ld.global.f32 	%f447, [%rd14];
$L__BB0_4:
	setp.lt.s32 	%p5, %r85, %r49;
	add.s32 	%r68, %r3, 16;
	setp.lt.s32 	%p6, %r68, %r47;
	st.shared.f32 	[%r7], %f447;
	and.pred  	%p7, %p6, %p5;
	@%p7 bra 	$L__BB0_6;
	mov.b32 	%r69, 0;
	st.shared.u32 	[%r7+1024], %r69;
	bra.uni 	$L__BB0_7;
$L__BB0_6:
	mul.wide.u32 	%rd15, %r87, 4;
	add.s64 	%rd16, %rd1, %rd15;
	ld.global.f32 	%f56, [%rd16];
	st.shared.f32 	[%r7+1024], %f56;
$L__BB0_7:
	add.s32 	%r70, %r3, 32;
	setp.lt.s32 	%p9, %r70, %r47;
	and.pred  	%p10, %p9, %p5;
	@%p10 bra 	$L__BB0_9;
	mov.b32 	%r71, 0;
	st.shared.u32 	[%r7+2048], %r71;
	bra.uni 	$L__BB0_10;
$L__BB0_9:
	mul.wide.u32 	%rd17, %r88, 4;
	add.s64 	%rd18, %rd1, %rd17;
	ld.global.f32 	%f57, [%rd18];
	st.shared.f32 	[%r7+2048], %f57;
$L__BB0_10:
	add.s32 	%r72, %r3, 48;
	setp.lt.s32 	%p12, %r72, %r47;
	and.pred  	%p13, %p12, %p5;
	@%p13 bra 	$L__BB0_12;
	mov.b32 	%r73, 0;
	st.shared.u32 	[%r7+3072], %r73;
	bra.uni 	$L__BB0_13;
$L__BB0_12:
	mul.wide.u32 	%rd19, %r89, 4;
	add.s64 	%rd20, %rd1, %rd19;
	ld.global.f32 	%f58, [%rd20];
	st.shared.f32 	[%r7+3072], %f58;
$L__BB0_13:
	setp.ge.s32 	%p14, %r5, %r48;
	setp.ge.s32 	%p15, %r90, %r49;
	mov.f32 	%f448, 0f00000000;
	or.pred  	%p16, %p15, %p14;
	@%p16 bra 	$L__BB0_15;
	mul.wide.s32 	%rd21, %r91, 4;
	add.s64 	%rd22, %rd2, %rd21;
	ld.global.f32 	%f448, [%rd22];
$L__BB0_15:
	setp.lt.s32 	%p17, %r90, %r49;
	add.s32 	%r74, %r5, 16;
	setp.lt.s32 	%p18, %r74, %r48;
	st.shared.f32 	[%r8], %f448;
	and.pred  	%p19, %p17, %p18;
	cvt.s64.s32 	%rd23, %r92;
	add.s64 	%rd25, %rd24, %rd23;
	shl.b64 	%rd26, %rd25, 2;
	add.s64 	%rd4, %rd2, %rd26;
	@%p19 bra 	$L__BB0_17;
	mov.b32 	%r75, 0;
	st.shared.u32 	[%r8+64], %r75;
	bra.uni 	$L__BB0_18;
$L__BB0_17:
	ld.global.f32 	%f60, [%rd4+64];
	st.shared.f32 	[%r8+64], %f60;
$L__BB0_18:
	add.s32 	%r76, %r5, 32;
	setp.lt.s32 	%p21, %r76, %r48;
	and.pred  	%p22, %p17, %p21;
	@%p22 bra 	$L__BB0_20;
	mov.b32 	%r77, 0;
	st.shared.u32 	[%r8+128], %r77;
	bra.uni 	$L__BB0_21;
$L__BB0_20:
	ld.global.f32 	%f61, [%rd4+128];
	st.shared.f32 	[%r8+128], %f61;
$L__BB0_21:
	add.s32 	%r78, %r5, 48;
	setp.lt.s32 	%p24, %r78, %r48;
	and.pred  	%p25, %p17, %p24;
	@%p25 bra 	$L__BB0_23;
	mov.b32 	%r79, 0;
	st.shared.u32 	[%r8+192], %r79;
	bra.uni 	$L__BB0_24;
$L__BB0_23:
	ld.global.f32 	%f62, [%rd4+192];
	st.shared.f32 	[%r8+192], %f62;
$L__BB0_24:
	bar.sync 	0;
	ld.shared.f32 	%f63, [%r6+-60];
	ld.shared.f32 	%f64, [%r9];
	fma.rn.f32 	%f65, %f63, %f64, %f464;
	ld.shared.f32 	%f66, [%r9+64];
	fma.rn.f32 	%f67, %f63, %f66, %f463;
	ld.shared.f32 	%f68, [%r9+128];
	fma.rn.f32 	%f69, %f63, %f68, %f462;
	ld.shared.f32 	%f70, [%r9+192];
	fma.rn.f32 	%f71, %f63, %f70, %f461;
	ld.shared.f32 	%f72, [%r6+964];
	fma.rn.f32 	%f73, %f72, %f64, %f460;
	fma.rn.f32 	%f74, %f72, %f66, %f459;
	fma.rn.f32 	%f75, %f72, %f68, %f458;
	fma.rn.f32 	%f76, %f72, %f70, %f457;
	ld.shared.f32 	%f77, [%r6+1988];
	fma.rn.f32 	%f78, %f77, %f64, %f456;
	fma.rn.f32 	%f79, %f77, %f66, %f455;
	fma.rn.f32 	%f80, %f77, %f68, %f454;
	fma.rn.f32 	%f81, %f77, %f70, %f453;
	ld.shared.f32 	%f82, [%r6+3012];
	fma.rn.f32 	%f83, %f82, %f64, %f452;
	fma.rn.f32 	%f84, %f82, %f66, %f451;
	fma.rn.f32 	%f85, %f82, %f68, %f450;
	fma.rn.f32 	%f86, %f82, %f70, %f449;
	ld.shared.f32 	%f87, [%r6+-56];
	ld.shared.f32 	%f88, [%r9+256];
	fma.rn.f32 	%f89, %f87, %f88, %f65;
	ld.shared.f32 	%f90, [%r9+320];
	fma.rn.f32 	%f91, %f87, %f90, %f67;
	ld.shared.f32 	%f92, [%r9+384];
	fma.rn.f32 	%f93, %f87, %f92, %f69;
	ld.shared.f32 	%f94, [%r9+448];
	fma.rn.f32 	%f95, %f87, %f94, %f71;
	ld.shared.f32 	%f96, [%r6+968];
	fma.rn.f32 	%f97, %f96, %f88, %f73;
	fma.rn.f32 	%f98, %f96, %f90, %f74;
	fma.rn.f32 	%f99, %f96, %f92, %f75;
	fma.rn.f32 	%f100, %f96, %f94, %f76;
	ld.shared.f32 	%f101, [%r6+1992];
	fma.rn.f32 	%f102, %f101, %f88, %f78;
	fma.rn.f32 	%f103, %f101, %f90, %f79;
	fma.rn.f32 	%f104, %f101, %f92, %f80;
	fma.rn.f32 	%f105, %f101, %f94, %f81;
	ld.shared.f32 	%f106, [%r6+3016];
	fma.rn.f32 	%f107, %f106, %f88, %f83;
	fma.rn.f32 	%f108, %f106, %f90, %f84;
	fma.rn.f32 	%f109, %f106, %f92, %f85;
	fma.rn.f32 	%f110, %f106, %f94, %f86;
	ld.shared.f32 	%f111, [%r6+-52];
	ld.shared.f32 	%f112, [%r9+512];
	fma.rn.f32 	%f113, %f111, %f112, %f89;
	ld.shared.f32 	%f114, [%r9+576];
	fma.rn.f32 	%f115, %f111, %f114, %f91;
	ld.shared.f32 	%f116, [%r9+640];
	fma.rn.f32 	%f117, %f111, %f116, %f93;
	ld.shared.f32 	%f118, [%r9+704];
	fma.rn.f32 	%f119, %f111, %f118, %f95;
	ld.shared.f32 	%f120, [%r6+972];
	fma.rn.f32 	%f121, %f120, %f112, %f97;
	fma.rn.f32 	%f122, %f120, %f114, %f98;
	fma.rn.f32 	%f123, %f120, %f116, %f99;
	fma.rn.f32 	%f124, %f120, %f118, %f100;
	ld.shared.f32 	%f125, [%r6+1996];
	fma.rn.f32 	%f126, %f125, %f112, %f102;
	fma.rn.f32 	%f127, %f125, %f114, %f103;
	fma.rn.f32 	%f128, %f125, %f116, %f104;
	fma.rn.f32 	%f129, %f125, %f118, %f105;
	ld.shared.f32 	%f130, [%r6+3020];
	fma.rn.f32 	%f131, %f130, %f112, %f107;
	fma.rn.f32 	%f132, %f130, %f114, %f108;
	fma.rn.f32 	%f133, %f130, %f116, %f109;
	fma.rn.f32 	%f134, %f130, %f118, %f110;
	ld.shared.f32 	%f135, [%r6+-48];
	ld.shared.f32 	%f136, [%r9+768];
	fma.rn.f32 	%f137, %f135, %f136, %f113;
	ld.shared.f32 	%f138, [%r9+832];
	fma.rn.f32 	%f139, %f135, %f138, %f115;
	ld.shared.f32 	%f140, [%r9+896];
	fma.rn.f32 	%f141, %f135, %f140, %f117;
	ld.shared.f32 	%f142, [%r9+960];
	fma.rn.f32 	%f143, %f135, %f142, %f119;
	ld.shared.f32 	%f144, [%r6+976];
	fma.rn.f32 	%f145, %f144, %f136, %f121;
	fma.rn.f32 	%f146, %f144, %f138, %f122;
	fma.rn.f32 	%f147, %f144, %f140, %f123;
	fma.rn.f32 	%f148, %f144, %f142, %f124;
	ld.shared.f32 	%f149, [%r6+2000];
	fma.rn.f32 	%f150, %f149, %f136, %f126;
	fma.rn.f32 	%f151, %f149, %f138, %f127;
	fma.rn.f32 	%f152, %f149, %f140, %f128;
	fma.rn.f32 	%f153, %f149, %f142, %f129;
	ld.shared.f32 	%f154, [%r6+3024];
	fma.rn.f32 	%f155, %f154, %f136, %f131;
	fma.rn.f32 	%f156, %f154, %f138, %f132;
	fma.rn.f32 	%f157, %f154, %f140, %f133;
	fma.rn.f32 	%f158, %f154, %f142, %f134;
	ld.shared.f32 	%f159, [%r6+-44];
	ld.shared.f32 	%f160, [%r9+1024];
	fma.rn.f32 	%f161, %f159, %f160, %f137;
	ld.shared.f32 	%f162, [%r9+1088];
	fma.rn.f32 	%f163, %f159, %f162, %f139;
	ld.shared.f32 	%f164, [%r9+1152];
	fma.rn.f32 	%f165, %f159, %f164, %f141;
	ld.shared.f32 	%f166, [%r9+1216];
	fma.rn.f32 	%f167, %f159, %f166, %f143;
	ld.shared.f32 	%f168, [%r6+980];
	fma.rn.f32 	%f169, %f168, %f160, %f145;
	fma.rn.f32 	%f170, %f168, %f162, %f146;
	fma.rn.f32 	%f171, %f168, %f164, %f147;
	fma.rn.f32 	%f172, %f168, %f166, %f148;
	ld.shared.f32 	%f173, [%r6+2004];
	fma.rn.f32 	%f174, %f173, %f160, %f150;
	fma.rn.f32 	%f175, %f173, %f162, %f151;
	fma.rn.f32 	%f176, %f173, %f164, %f152;
	fma.rn.f32 	%f177, %f173, %f166, %f153;
	ld.shared.f32 	%f178, [%r6+3028];
	fma.rn.f32 	%f179, %f178, %f160, %f155;
	fma.rn.f32 	%f180, %f178, %f162, %f156;
	fma.rn.f32 	%f181, %f178, %f164, %f157;
	fma.rn.f32 	%f182, %f178, %f166, %f158;
	ld.shared.f32 	%f183, [%r6+-40];
	ld.shared.f32 	%f184, [%r9+1280];
	fma.rn.f32 	%f185, %f183, %f184, %f161;
	ld.shared.f32 	%f186, [%r9+1344];
	fma.rn.f32 	%f187, %f183, %f186, %f163;
	ld.shared.f32 	%f188, [%r9+1408];
	fma.rn.f32 	%f189, %f183, %f188, %f165;
	ld.shared.f32 	%f190, [%r9+1472];
	fma.rn.f32 	%f191, %f183, %f190, %f167;
	ld.shared.f32 	%f192, [%r6+984];
	fma.rn.f32 	%f193, %f192, %f184, %f169;
	fma.rn.f32 	%f194, %f192, %f186, %f170;
	fma.rn.f32 	%f195, %f192, %f188, %f171;
	fma.rn.f32 	%f196, %f192, %f190, %f172;
	ld.shared.f32 	%f197, [%r6+2008];
	fma.rn.f32 	%f198, %f197, %f184, %f174;
	fma.rn.f32 	%f199, %f197, %f186, %f175;
	fma.rn.f32 	%f200, %f197, %f188, %f176;
	fma.rn.f32 	%f201, %f197, %f190, %f177;
	ld.shared.f32 	%f202, [%r6+3032];
	fma.rn.f32 	%f203, %f202, %f184, %f179;
	fma.rn.f32 	%f204, %f202, %f186, %f180;
	fma.rn.f32 	%f205, %f202, %f188, %f181;
	fma.rn.f32 	%f206, %f202, %f190, %f182;
	ld.shared.f32 	%f207, [%r6+-36];
	ld.shared.f32 	%f208, [%r9+1536];
	fma.rn.f32 	%f209, %f207, %f208, %f185;
	ld.shared.f32 	%f210, [%r9+1600];
	fma.rn.f32 	%f211, %f207, %f210, %f187;
	ld.shared.f32 	%f212, [%r9+1664];
	fma.rn.f32 	%f213, %f207, %f212, %f189;
	ld.shared.f32 	%f214, [%r9+1728];
	fma.rn.f32 	%f215, %f207, %f214, %f191;
	ld.shared.f32 	%f216, [%r6+988];
	fma.rn.f32 	%f217, %f216, %f208, %f193;
	fma.rn.f32 	%f218, %f216, %f210, %f194;
	fma.rn.f32 	%f219, %f216, %f212, %f195;
	fma.rn.f32 	%f220, %f216, %f214, %f196;
	ld.shared.f32 	%f221, [%r6+2012];
	fma.rn.f32 	%f222, %f221, %f208, %f198;
	fma.rn.f32 	%f223, %f221, %f210, %f199;
	fma.rn.f32 	%f224, %f221, %f212, %f200;
	fma.rn.f32 	%f225, %f221, %f214, %f201;
	ld.shared.f32 	%f226, [%r6+3036];
	fma.rn.f32 	%f227, %f226, %f208, %f203;
	fma.rn.f32 	%f228, %f226, %f210, %f204;
	fma.rn.f32 	%f229, %f226, %f212, %f205;
	fma.rn.f32 	%f230, %f226, %f214, %f206;
	ld.shared.f32 	%f231, [%r6+-32];
	ld.shared.f32 	%f232, [%r9+1792];
	fma.rn.f32 	%f233, %f231, %f232, %f209;
	ld.shared.f32 	%f234, [%r9+1856];
	fma.rn.f32 	%f235, %f231, %f234, %f211;
	ld.shared.f32 	%f236, [%r9+1920];
	fma.rn.f32 	%f237, %f231, %f236, %f213;
	ld.shared.f32 	%f238, [%r9+1984];
	fma.rn.f32 	%f239, %f231, %f238, %f215;
	ld.shared.f32 	%f240, [%r6+992];
	fma.rn.f32 	%f241, %f240, %f232, %f217;
	fma.rn.f32 	%f242, %f240, %f234, %f218;
	fma.rn.f32 	%f243, %f240, %f236, %f219;
	fma.rn.f32 	%f244, %f240, %f238, %f220;
	ld.shared.f32 	%f245, [%r6+2016];
	fma.rn.f32 	%f246, %f245, %f232, %f222;
	fma.rn.f32 	%f247, %f245, %f234, %f223;
	fma.rn.f32 	%f248, %f245, %f236, %f224;
	fma.rn.f32 	%f249, %f245, %f238, %f225;
	ld.shared.f32 	%f250, [%r6+3040];
	fma.rn.f32 	%f251, %f250, %f232, %f227;
	fma.rn.f32 	%f252, %f250, %f234, %f228;
	fma.rn.f32 	%f253, %f250, %f236, %f229;
	fma.rn.f32 	%f254, %f250, %f238, %f230;
	ld.shared.f32 	%f255, [%r6+-28];
	ld.shared.f32 	%f256, [%r9+2048];
	fma.rn.f32 	%f257, %f255, %f256, %f233;
	ld.shared.f32 	%f258, [%r9+2112];
	fma.rn.f32 	%f259, %f255, %f258, %f235;
	ld.shared.f32 	%f260, [%r9+2176];
	fma.rn.f32 	%f261, %f255, %f260, %f237;
	ld.shared.f32 	%f262, [%r9+2240];
	fma.rn.f32 	%f263, %f255, %f262, %f239;
	ld.shared.f32 	%f264, [%r6+996];
	fma.rn.f32 	%f265, %f264, %f256, %f241;
	fma.rn.f32 	%f266, %f264, %f258, %f242;
	fma.rn.f32 	%f267, %f264, %f260, %f243;
	fma.rn.f32 	%f268, %f264, %f262, %f244;
	ld.shared.f32 	%f269, [%r6+2020];
	fma.rn.f32 	%f270, %f269, %f256, %f246;
	fma.rn.f32 	%f271, %f269, %f258, %f247;
	fma.rn.f32 	%f272, %f269, %f260, %f248;
	fma.rn.f32 	%f273, %f269, %f262, %f249;
	ld.shared.f32 	%f274, [%r6+3044];
	fma.rn.f32 	%f275, %f274, %f256, %f251;
	fma.rn.f32 	%f276, %f274, %f258, %f252;
	fma.rn.f32 	%f277, %f274, %f260, %f253;
	fma.rn.f32 	%f278, %f274, %f262, %f254;
	ld.shared.f32 	%f279, [%r6+-24];
	ld.shared.f32 	%f280, [%r9+2304];
	fma.rn.f32 	%f281, %f279, %f280, %f257;
	ld.shared.f32 	%f282, [%r9+2368];
	fma.rn.f32 	%f283, %f279, %f282, %f259;
	ld.shared.f32 	%f284, [%r9+2432];
	fma.rn.f32 	%f285, %f279, %f284, %f261;
	ld.shared.f32 	%f286, [%r9+2496];
	fma.rn.f32 	%f287, %f279, %f286, %f263;
	ld.shared.f32 	%f288, [%r6+1000];
	fma.rn.f32 	%f289, %f288, %f280, %f265;
	fma.rn.f32 	%f290, %f288, %f282, %f266;
	fma.rn.f32 	%f291, %f288, %f284, %f267;
	fma.rn.f32 	%f292, %f288, %f286, %f268;
	ld.shared.f32 	%f293, [%r6+2024];
	fma.rn.f32 	%f294, %f293, %f280, %f270;
	fma.rn.f32 	%f295, %f293, %f282, %f271;
	fma.rn.f32 	%f296, %f293, %f284, %f272;
	fma.rn.f32 	%f297, %f293, %f286, %f273;
	ld.shared.f32 	%f298, [%r6+3048];
	fma.rn.f32 	%f299, %f298, %f280, %f275;
	fma.rn.f32 	%f300, %f298, %f282, %f276;
	fma.rn.f32 	%f301, %f298, %f284, %f277;
	fma.rn.f32 	%f302, %f298, %f286, %f278;
	ld.shared.f32 	%f303, [%r6+-20];
	ld.shared.f32 	%f304, [%r9+2560];
	fma.rn.f32 	%f305, %f303, %f304, %f281;
	ld.shared.f32 	%f306, [%r9+2624];
	fma.rn.f32 	%f307, %f303, %f306, %f283;
	ld.shared.f32 	%f308, [%r9+2688];
	fma.rn.f32 	%f309, %f303, %f308, %f285;
	ld.shared.f32 	%f310, [%r9+2752];
	fma.rn.f32 	%f311, %f303, %f310, %f287;
	ld.shared.f32 	%f312, [%r6+1004];
	fma.rn.f32 	%f313, %f312, %f304, %f289;
	fma.rn.f32 	%f314, %f312, %f306, %f290;
	fma.rn.f32 	%f315, %f312, %f308, %f291;
	fma.rn.f32 	%f316, %f312, %f310, %f292;
	ld.shared.f32 	%f317, [%r6+2028];
	fma.rn.f32 	%f318, %f317, %f304, %f294;
	fma.rn.f32 	%f319, %f317, %f306, %f295;
	fma.rn.f32 	%f320, %f317, %f308, %f296;
	fma.rn.f32 	%f321, %f317, %f310, %f297;
	ld.shared.f32 	%f322, [%r6+3052];
	fma.rn.f32 	%f323, %f322, %f304, %f299;
	fma.rn.f32 	%f324, %f322, %f306, %f300;
	fma.rn.f32 	%f325, %f322, %f308, %f301;
	fma.rn.f32 	%f326, %f322, %f310, %f302;
	ld.shared.f32 	%f327, [%r6+-16];
	ld.shared.f32 	%f328, [%r9+2816];
	fma.rn.f32 	%f329, %f327, %f328, %f305;
	ld.shared.f32 	%f330, [%r9+2880];
	fma.rn.f32 	%f331, %f327, %f330, %f307;
	ld.shared.f32 	%f332, [%r9+2944];
	fma.rn.f32 	%f333, %f327, %f332, %f309;
	ld.shared.f32 	%f334, [%r9+3008];
	fma.rn.f32 	%f335, %f327, %f334, %f311;
	ld.shared.f32 	%f336, [%r6+1008];
	fma.rn.f32 	%f337, %f336, %f328, %f313;
	fma.rn.f32 	%f338, %f336, %f330, %f314;
	fma.rn.f32 	%f339, %f336, %f332, %f315;
	fma.rn.f32 	%f340, %f336, %f334, %f316;
	ld.shared.f32 	%f341, [%r6+2032];
	fma.rn.f32 	%f342, %f341, %f328, %f318;
	fma.rn.f32 	%f343, %f341, %f330, %f319;
	fma.rn.f32 	%f344, %f341, %f332, %f320;
	fma.rn.f32 	%f345, %f341, %f334, %f321;
	ld.shared.f32 	%f346, [%r6+3056];
	fma.rn.f32 	%f347, %f346, %f328, %f323;
	fma.rn.f32 	%f348, %f346, %f330, %f324;
	fma.rn.f32 	%f349, %f346, %f332, %f325;
	fma.rn.f32 	%f350, %f346, %f334, %f326;
	ld.shared.f32 	%f351, [%r6+-12];
	ld.shared.f32 	%f352, [%r9+3072];
	fma.rn.f32 	%f353, %f351, %f352, %f329;
	ld.shared.f32 	%f354, [%r9+3136];
	fma.rn.f32 	%f355, %f351, %f354, %f331;
	ld.shared.f32 	%f356, [%r9+3200];
	fma.rn.f32 	%f357, %f351, %f356, %f333;
	ld.shared.f32 	%f358, [%r9+3264];
	fma.rn.f32 	%f359, %f351, %f358, %f335;
	ld.shared.f32 	%f360, [%r6+1012];
	fma.rn.f32 	%f361, %f360, %f352, %f337;
	fma.rn.f32 	%f362, %f360, %f354, %f338;
	fma.rn.f32 	%f363, %f360, %f356, %f339;
	fma.rn.f32 	%f364, %f360, %f358, %f340;
	ld.shared.f32 	%f365, [%r6+2036];
	fma.rn.f32 	%f366, %f365, %f352, %f342;
	fma.rn.f32 	%f367, %f365, %f354, %f343;
	fma.rn.f32 	%f368, %f365, %f356, %f344;
	fma.rn.f32 	%f369, %f365, %f358, %f345;
	ld.shared.f32 	%f370, [%r6+3060];
	fma.rn.f32 	%f371, %f370, %f352, %f347;
	fma.rn.f32 	%f372, %f370, %f354, %f348;
	fma.rn.f32 	%f373, %f370, %f356, %f349;
	fma.rn.f32 	%f374, %f370, %f358, %f350;
	ld.shared.f32 	%f375, [%r6+-8];
	ld.shared.f32 	%f376, [%r9+3328];
	fma.rn.f32 	%f377, %f375, %f376, %f353;
	ld.shared.f32 	%f378, [%r9+3392];
	fma.rn.f32 	%f379, %f375, %f378, %f355;
	ld.shared.f32 	%f380, [%r9+3456];
	fma.rn.f32 	%f381, %f375, %f380, %f357;
	ld.shared.f32 	%f382, [%r9+3520];
	fma.rn.f32 	%f383, %f375, %f382, %f359;
	ld.shared.f32 	%f384, [%r6+1016];
	fma.rn.f32 	%f385, %f384, %f376, %f361;
	fma.rn.f32 	%f386, %f384, %f378, %f362;
	fma.rn.f32 	%f387, %f384, %f380, %f363;
	fma.rn.f32 	%f388, %f384, %f382, %f364;
	ld.shared.f32 	%f389, [%r6+2040];
	fma.rn.f32 	%f390, %f389, %f376, %f366;
	fma.rn.f32 	%f391, %f389, %f378, %f367;
	fma.rn.f32 	%f392, %f389, %f380, %f368;
	fma.rn.f32 	%f393, %f389, %f382, %f369;
	ld.shared.f32 	%f394, [%r6+3064];
	fma.rn.f32 	%f395, %f394, %f376, %f371;
	fma.rn.f32 	%f396, %f394, %f378, %f372;
	fma.rn.f32 	%f397, %f394, %f380, %f373;
	fma.rn.f32 	%f398, %f394, %f382, %f374;
	ld.shared.f32 	%f399, [%r6+-4];
	ld.shared.f32 	%f400, [%r9+3584];
	fma.rn.f32 	%f401, %f399, %f400, %f377;
	ld.shared.f32 	%f402, [%r9+3648];
	fma.rn.f32 	%f403, %f399, %f402, %f379;
	ld.shared.f32 	%f404, [%r9+3712];
	fma.rn.f32 	%f405, %f399, %f404, %f381;
	ld.shared.f32 	%f406, [%r9+3776];
	fma.rn.f32 	%f407, %f399, %f406, %f383;
	ld.shared.f32 	%f408, [%r6+1020];
	fma.rn.f32 	%f409, %f408, %f400, %f385;
	fma.rn.f32 	%f410, %f408, %f402, %f386;
	fma.rn.f32 	%f411, %f408, %f404, %f387;
	fma.rn.f32 	%f412, %f408, %f406, %f388;
	ld.shared.f32 	%f413, [%r6+2044];
	fma.rn.f32 	%f414, %f413, %f400, %f390;
	fma.rn.f32 	%f415, %f413, %f402, %f391;
	fma.rn.f32 	%f416, %f413, %f404, %f392;
	fma.rn.f32 	%f417, %f413, %f406, %f393;
	ld.shared.f32 	%f418, [%r6+3068];
	fma.rn.f32 	%f419, %f418, %f400, %f395;
	fma.rn.f32 	%f420, %f418, %f402, %f396;
	fma.rn.f32 	%f421, %f418, %f404, %f397;
	fma.rn.f32 	%f422, %f418, %f406, %f398;
	ld.shared.f32 	%f423, [%r6];
	ld.shared.f32 	%f424, [%r9+3840];
	fma.rn.f32 	%f464, %f423, %f424, %f401;
	ld.shared.f32 	%f425, [%r9+3904];
	fma.rn.f32 	%f463, %f423, %f425, %f403;
	ld.shared.f32 	%f426, [%r9+3968];
	fma.rn.f32 	%f462, %f423, %f426, %f405;
	ld.shared.f32 	%f427, [%r9+4032];
	fma.rn.f32 	%f461, %f423, %f427, %f407;
	ld.shared.f32 	%f428, [%r6+1024];
	fma.rn.f32 	%f460, %f428, %f424, %f409;
	fma.rn.f32 	%f459, %f428, %f425, %f410;
	fma.rn.f32 	%f458, %f428, %f426, %f411;
	fma.rn.f32 	%f457, %f428, %f427, %f412;
	ld.shared.f32 	%f429, [%r6+2048];
	fma.rn.f32 	%f456, %f429, %f424, %f414;
	fma.rn.f32 	%f455, %f429, %f425, %f415;
	fma.rn.f32 	%f454, %f429, %f426, %f416;
	fma.rn.f32 	%f453, %f429, %f427, %f417;
	ld.shared.f32 	%f430, [%r6+3072];
	fma.rn.f32 	%f452, %f430, %f424, %f419;
	fma.rn.f32 	%f451, %f430, %f425, %f420;
	fma.rn.f32 	%f450, %f430, %f426, %f421;
	fma.rn.f32 	%f449, %f430, %f427, %f422;
	bar.sync 	0;
	add.s32 	%r93, %r93, 1;
	setp.ne.s32 	%p26, %r93, 0;
	add.s32 	%r92, %r92, %r12;
	add.s32 	%r91, %r91, %r12;
	add.s32 	%r90, %r90, 16;
	add.s32 	%r89, %r89, 16;
	add.s32 	%r88, %r88, 16;
	add.s32 	%r87, %r87, 16;
	add.s32 	%r86, %r86, 16;
	add.s32 	%r85, %r85, 16;
	@%p26 bra 	$L__BB0_2;
$L__BB0_25:
	setp.ge.s32 	%p27, %r3, %r47;
	mul.lo.s32 	%r36, %r3, %r48;
	setp.ge.s32 	%p28, %r5, %r48;
	or.pred  	%p29, %p27, %p28;
	@%p29 bra 	$L__BB0_27;
	add.s32 	%r80, %r5, %r36;
	mul.wide.s32 	%rd27, %r80, 4;
	add.s64 	%rd28, %rd3, %rd27;
	st.global.f32 	[%rd28], %f464;
$L__BB0_27:
	setp.ge.s32 	%p30, %r3, %r47;
	add.s32 	%r37, %r5, 16;
	setp.ge.s32 	%p31, %r37, %r48;
	cvt.s64.s32 	%rd29, %r36;
	cvt.u64.u32 	%rd5, %r5;
	add.s64 	%rd30, %rd5, %rd29;
	shl.b64 	%rd31, %rd30, 2;
	add.s64 	%rd6, %rd3, %rd31;
	or.pred  	%p32, %p30, %p31;
	@%p32 bra 	$L__BB0_29;
	st.global.f32 	[%rd6+64], %f463;
$L__BB0_29:
	setp.ge.s32 	%p33, %r3, %r47;
	add.s32 	%r38, %r5, 32;
	setp.ge.s32 	%p34, %r38, %r48;
	or.pred  	%p35, %p33, %p34;
	@%p35 bra 	$L__BB0_31;
	st.global.f32 	[%rd6+128], %f462;
$L__BB0_31:
	setp.ge.s32 	%p36, %r3, %r47;
	add.s32 	%r39, %r5, 48;
	setp.ge.s32 	%p37, %r39, %r48;
	or.pred  	%p38, %p36, %p37;
	@%p38 bra 	$L__BB0_33;
	st.global.f32 	[%rd6+192], %f461;
$L__BB0_33:
	setp.ge.s32 	%p39, %r5, %r48;
	add.s32 	%r40, %r3, 16;
	setp.ge.s32 	%p40, %r40, %r47;
	shl.b32 	%r41, %r48, 4;
	add.s32 	%r42, %r36, %r41;
	or.pred  	%p41, %p40, %p39;
	@%p41 bra 	$L__BB0_35;
	add.s32 	%r81, %r5, %r42;
	mul.wide.s32 	%rd32, %r81, 4;
	add.s64 	%rd33, %rd3, %rd32;
	st.global.f32 	[%rd33], %f460;
$L__BB0_35:
	setp.ge.s32 	%p42, %r40, %r47;
	setp.ge.s32 	%p43, %r37, %r48;
	cvt.s64.s32 	%rd34, %r42;
	add.s64 	%rd35, %rd5, %rd34;
	shl.b64 	%rd36, %rd35, 2;
	add.s64 	%rd7, %rd3, %rd36;
	or.pred  	%p44, %p42, %p43;
	@%p44 bra 	$L__BB0_37;
	st.global.f32 	[%rd7+64], %f459;
$L__BB0_37:
	setp.ge.s32 	%p45, %r40, %r47;
	setp.ge.s32 	%p46, %r38, %r48;
	or.pred  	%p47, %p45, %p46;
	@%p47 bra 	$L__BB0_39;
	st.global.f32 	[%rd7+128], %f458;
$L__BB0_39:
	setp.ge.s32 	%p48, %r40, %r47;
	setp.ge.s32 	%p49, %r39, %r48;
	or.pred  	%p50, %p48, %p49;
	@%p50 bra 	$L__BB0_41;
	st.global.f32 	[%rd7+192], %f457;
$L__BB0_41:
	setp.ge.s32 	%p51, %r5, %r48;
	add.s32 	%r43, %r3, 32;
	setp.ge.s32 	%p52, %r43, %r47;
	shl.b32 	%r82, %r48, 5;
	add.s32 	%r44, %r82, %r36;
	or.pred  	%p53, %p52, %p51;
	@%p53 bra 	$L__BB0_43;
	add.s32 	%r83, %r5, %r44;
	mul.wide.s32 	%rd37, %r83, 4;
	add.s64 	%rd38, %rd3, %rd37;
	st.global.f32 	[%rd38], %f456;
$L__BB0_43:
	setp.ge.s32 	%p54, %r43, %r47;
	setp.ge.s32 	%p55, %r37, %r48;
	cvt.s64.s32 	%rd39, %r44;
	add.s64 	%rd40, %rd5, %rd39;
	shl.b64 	%rd41, %rd40, 2;
	add.s64 	%rd8, %rd3, %rd41;
	or.pred  	%p56, %p54, %p55;
	@%p56 bra 	$L__BB0_45;
	st.global.f32 	[%rd8+64], %f455;
$L__BB0_45:
	setp.ge.s32 	%p57, %r43, %r47;
	setp.ge.s32 	%p58, %r38, %r48;
	or.pred  	%p59, %p57, %p58;
	@%p59 bra 	$L__BB0_47;
	st.global.f32 	[%rd8+128], %f454;
$L__BB0_47:
	setp.ge.s32 	%p60, %r43, %r47;
	setp.ge.s32 	%p61, %r39, %r48;
	or.pred  	%p62, %p60, %p61;
	@%p62 bra 	$L__BB0_49;
	st.global.f32 	[%rd8+192], %f453;
$L__BB0_49:
	setp.ge.s32 	%p63, %r5, %r48;
	add.s32 	%r45, %r3, 48;
	setp.ge.s32 	%p64, %r45, %r47;
	add.s32 	%r46, %r44, %r41;
	or.pred  	%p65, %p64, %p63;
	@%p65 bra 	$L__BB0_51;
	add.s32 	%r84, %r5, %r46;
	mul.wide.s32 	%rd42, %r84, 4;
	add.s64 	%rd43, %rd3, %rd42;
	st.global.f32 	[%rd43], %f452;
$L__BB0_51:
	setp.ge.s32 	%p66, %r45, %r47;
	setp.ge.s32 	%p67, %r37, %r48;
	cvt.s64.s32 	%rd44, %r46;
	add.s64 	%rd45, %rd5, %rd44;
	shl.b64 	%rd46, %rd45, 2;
	add.s64 	%rd9, %rd3, %rd46;
	or.pred  	%p68, %p66, %p67;
	@%p68 bra 	$L__BB0_53;
	st.global.f32 	[%rd9+64], %f451;
$L__BB0_53:
	setp.ge.s32 	%p69, %r45, %r47;
	setp.ge.s32 	%p70, %r38, %r48;
	or.pred  	%p71, %p69, %p70;
	@%p71 bra 	$L__BB0_55;
	st.global.f32 	[%rd9+128], %f450;
$L__BB0_55:
	setp.ge.s32 	%p72, %r45, %r47;
	setp.ge.s32 	%p73, %r39, %r48;
	or.pred  	%p74, %p72, %p73;
	@%p74 bra 	$L__BB0_57;
	st.global.f32 	[%rd9+192], %f449;
$L__BB0_57:
	ret;

}


// ===== COMPILED SASS (sm_100) =====

	.target	sm_100

	.elftype	@"ET_EXEC"


//--------------------- .note.nv.tkinfo           --------------------------
	.section	.note.nv.tkinfo,"",@"SHT_NOTE"
	.sectionflags	@"SHF_NOTE_NV_TKINFO"
	.tkinfo
        /*0018*/ 	.word	0x00000002
        /*0030*/ 	.string	""
        /*0030*/ 	.string	"ptxas"
        /*0030*/ 	.string	"Cuda compilation tools, release 13.0, V13.0.88"
        /*0030*/ 	.string	"Build cuda_13.0.r13.0/compiler.36424714_0"
        /*0030*/ 	.string	"-arch sm_100 -m 64 "



//--------------------- .note.nv.cuinfo           --------------------------
	.section	.note.nv.cuinfo,"",@"SHT_NOTE"
	.sectionflags	@"SHF_NOTE_NV_CUINFO"
        /*0018*/ 	.short	0x0002
        /*001a*/ 	.short	0x0064
        /*001c*/ 	.short	0x0082
	.zero		2


//--------------------- .nv.info                  --------------------------
	.section	.nv.info,"",@"SHT_CUDA_INFO"
	.align	4


	//----- nvinfo : EIATTR_REGCOUNT
	.align		4
        /*0000*/ 	.byte	0x04, 0x2f
        /*0002*/ 	.short	(.L_1 - .L_0)
	.align		4
.L_0:
        /*0004*/ 	.word	index@(_Z23matmul_register_blockedPKfS0_Pfiii)
        /*0008*/ 	.word	0x00000038


	//----- nvinfo : EIATTR_FRAME_SIZE
	.align		4
.L_1:
        /*000c*/ 	.byte	0x04, 0x11
        /*000e*/ 	.short	(.L_3 - .L_2)
	.align		4
.L_2:
        /*0010*/ 	.word	index@(_Z23matmul_register_blockedPKfS0_Pfiii)
        /*0014*/ 	.word	0x00000000


	//----- nvinfo : EIATTR_MIN_STACK_SIZE
	.align		4
.L_3:
        /*0018*/ 	.byte	0x04, 0x12
        /*001a*/ 	.short	(.L_5 - .L_4)
	.align		4
.L_4:
        /*001c*/ 	.word	index@(_Z23matmul_register_blockedPKfS0_Pfiii)
        /*0020*/ 	.word	0x00000000
.L_5:


//--------------------- .nv.compat                --------------------------
	.section	.nv.compat,"",@"SHT_CUDA_COMPAT_INFO"
	.align	4
        /*0000*/ 	.byte	0x02, 0x09, 0x00, 0x00, 0x02, 0x02, 0x01, 0x00, 0x02, 0x05, 0x05, 0x00, 0x03, 0x07, 0x01, 0x01
        /*0010*/ 	.byte	0x02, 0x03, 0x00, 0x00, 0x02, 0x06, 0x01, 0x00, 0x04, 0x0b, 0x08, 0x00, 0x09, 0x00, 0x00, 0x00
        /*0020*/ 	.byte	0x00, 0x00, 0x00, 0x00


//--------------------- .nv.info._Z23matmul_register_blockedPKfS0_Pfiii --------------------------
	.section	.nv.info._Z23matmul_register_blockedPKfS0_Pfiii,"",@"SHT_CUDA_INFO"
	.sectionflags	@""
	.align	4


	//----- nvinfo : EIATTR_CUDA_API_VERSION
	.align		4
        /*0000*/ 	.byte	0x04, 0x37
        /*0002*/ 	.short	(.L_7 - .L_6)
.L_6:
        /*0004*/ 	.word	0x00000082


	//----- nvinfo : EIATTR_KPARAM_INFO
	.align		4
.L_7:
        /*0008*/ 	.byte	0x04, 0x17
        /*000a*/ 	.short	(.L_9 - .L_8)
.L_8:
        /*000c*/ 	.word	0x00000000
        /*0010*/ 	.short	0x0005
        /*0012*/ 	.short	0x0020
        /*0014*/ 	.byte	0x00, 0xf0, 0x11, 0x00


	//----- nvinfo : EIATTR_KPARAM_INFO
	.align		4
.L_9:
        /*0018*/ 	.byte	0x04, 0x17
        /*001a*/ 	.short	(.L_11 - .L_10)
.L_10:
        /*001c*/ 	.word	0x00000000
        /*0020*/ 	.short	0x0004
        /*0022*/ 	.short	0x001c
        /*0024*/ 	.byte	0x00, 0xf0, 0x11, 0x00


	//----- nvinfo : EIATTR_KPARAM_INFO
	.align		4
.L_11:
        /*0028*/ 	.byte	0x04, 0x17
        /*002a*/ 	.short	(.L_13 - .L_12)
.L_12:
        /*002c*/ 	.word	0x00000000
        /*0030*/ 	.short	0x0003
        /*0032*/ 	.short	0x0018
        /*0034*/ 	.byte	0x00, 0xf0, 0x11, 0x00


	//----- nvinfo : EIATTR_KPARAM_INFO
	.align		4
.L_13:
        /*0038*/ 	.byte	0x04, 0x17
        /*003a*/ 	.short	(.L_15 - .L_14)
.L_14:
        /*003c*/ 	.word	0x00000000
        /*0040*/ 	.short	0x0002
        /*0042*/ 	.short	0x0010
        /*0044*/ 	.byte	0x00, 0xf5, 0x21, 0x00


	//----- nvinfo : EIATTR_KPARAM_INFO
	.align		4
.L_15:
        /*0048*/ 	.byte	0x04, 0x17
        /*004a*/ 	.short	(.L_17 - .L_16)
.L_16:
        /*004c*/ 	.word	0x00000000
        /*0050*/ 	.short	0x0001
        /*0052*/ 	.short	0x0008
        /*0054*/ 	.byte	0x00, 0xf5, 0x21, 0x00


	//----- nvinfo : EIATTR_KPARAM_INFO
	.align		4
.L_17:
        /*0058*/ 	.byte	0x04, 0x17
        /*005a*/ 	.short	(.L_19 - .L_18)
.L_18:
        /*005c*/ 	.word	0x00000000
        /*0060*/ 	.short	0x0000
        /*0062*/ 	.short	0x0000
        /*0064*/ 	.byte	0x00, 0xf5, 0x21, 0x00


	//----- nvinfo : EIATTR_SPARSE_MMA_MASK
	.align		4
.L_19:
        /*0068*/ 	.byte	0x03, 0x50
        /*006a*/ 	.short	0x0000


	//----- nvinfo : EIATTR_MAXREG_COUNT
	.align		4
        /*006c*/ 	.byte	0x03, 0x1b
        /*006e*/ 	.short	0x00ff


	//----- nvinfo : EIATTR_NUM_BARRIERS
	.align		4
        /*0070*/ 	.byte	0x02, 0x4c
        /*0072*/ 	.byte	0x01
	.zero		1


	//----- nvinfo : EIATTR_MERCURY_ISA_VERSION
	.align		4
        /*0074*/ 	.byte	0x03, 0x5f
        /*0076*/ 	.short	0x0101


	//----- nvinfo : EIATTR_VRC_CTA_INIT_COUNT
	.align		4
        /*0078*/ 	.byte	0x02, 0x4a
	.zero		1
	.zero		1


	//----- nvinfo : EIATTR_EXIT_INSTR_OFFSETS
	.align		4
        /*007c*/ 	.byte	0x04, 0x1c
        /*007e*/ 	.short	(.L_21 - .L_20)


	//   ....[0]....
.L_20:
        /*0080*/ 	.word	0x00002180


	//   ....[1]....
        /*0084*/ 	.word	0x000021a0


	//----- nvinfo : EIATTR_CBANK_PARAM_SIZE
	.align		4
.L_21:
        /*0088*/ 	.byte	0x03, 0x19
        /*008a*/ 	.short	0x0024


	//----- nvinfo : EIATTR_PARAM_CBANK
	.align		4
        /*008c*/ 	.byte	0x04, 0x0a
        /*008e*/ 	.short	(.L_23 - .L_22)
	.align		4
.L_22:
        /*0090*/ 	.word	index@(.nv.constant0._Z23matmul_register_blockedPKfS0_Pfiii)
        /*0094*/ 	.short	0x0380
        /*0096*/ 	.short	0x0024


	//----- nvinfo : EIATTR_SW_WAR
	.align		4
.L_23:
        /*0098*/ 	.byte	0x04, 0x36
        /*009a*/ 	.short	(.L_25 - .L_24)
.L_24:
        /*009c*/ 	.word	0x00000008
.L_25:


//--------------------- .nv.callgraph             --------------------------
	.section	.nv.callgraph,"",@"SHT_CUDA_CALLGRAPH"
	.align	4
	.sectionentsize	8
	.align		4
        /*0000*/ 	.word	0x00000000
	.align		4
        /*0004*/ 	.word	0xffffffff
	.align		4
        /*0008*/ 	.word	0x00000000
	.align		4
        /*000c*/ 	.word	0xfffffffe
	.align		4
        /*0010*/ 	.word	0x00000000
	.align		4
        /*0014*/ 	.word	0xfffffffd
	.align		4
        /*0018*/ 	.word	0x00000000
	.align		4
        /*001c*/ 	.word	0xfffffffc


//--------------------- .text._Z23matmul_register_blockedPKfS0_Pfiii --------------------------
	.section	.text._Z23matmul_register_blockedPKfS0_Pfiii,"ax",@progbits
	.align	128
        .global         _Z23matmul_register_blockedPKfS0_Pfiii
        .type           _Z23matmul_register_blockedPKfS0_Pfiii,@function
        .size           _Z23matmul_register_blockedPKfS0_Pfiii,(.L_x_3 - _Z23matmul_register_blockedPKfS0_Pfiii)
        .other          _Z23matmul_register_blockedPKfS0_Pfiii,@"STO_CUDA_ENTRY STV_DEFAULT"
_Z23matmul_register_blockedPKfS0_Pfiii:
.text._Z23matmul_register_blockedPKfS0_Pfiii:
[----:B------:R-:W-:Y:S01]  /*0000*/  LDC R1, c[0x0][0x37c] ;  /* 0x0000df00ff017b82 */ /* 0x000fe20000000800 */
[----:B------:R-:W0:Y:S01]  /*0010*/  S2R R39, SR_CTAID.Y ;  /* 0x0000000000277919 */ /* 0x000e220000002600 */
[----:B------:R-:W1:Y:S01]  /*0020*/  LDCU UR6, c[0x0][0x3a0] ;  /* 0x00007400ff0677ac */ /* 0x000e620008000800 */
[----:B------:R-:W-:Y:S01]  /*0030*/  HFMA2 R38, -RZ, RZ, 0, 0 ;  /* 0x00000000ff267431 */ /* 0x000fe200000001ff */
[----:B------:R-:W-:Y:S01]  /*0040*/  CS2R R16, SRZ ;  /* 0x0000000000107805 */ /* 0x000fe2000001ff00 */
[----:B------:R-:W0:Y:S01]  /*0050*/  S2R R35, SR_TID.Y ;  /* 0x0000000000237919 */ /* 0x000e220000002200 */
[----:B------:R-:W-:Y:S01]  /*0060*/  HFMA2 R20, -RZ, RZ, 0, 0 ;  /* 0x00000000ff147431 */ /* 0x000fe200000001ff */
[----:B------:R-:W-:Y:S01]  /*0070*/  CS2R R48, SRZ ;  /* 0x0000000000307805 */ /* 0x000fe2000001ff00 */
[----:B------:R-:W-:Y:S01]  /*0080*/  HFMA2 R42, -RZ, RZ, 0, 0 ;  /* 0x00000000ff2a7431 */ /* 0x000fe200000001ff */
[----:B------:R-:W2:Y:S01]  /*0090*/  S2R R0, SR_CTAID.X ;  /* 0x0000000000007919 */ /* 0x000ea20000002500 */
[----:B------:R-:W-:Y:S01]  /*00a0*/  HFMA2 R40, -RZ, RZ, 0, 0 ;  /* 0x00000000ff287431 */ /* 0x000fe200000001ff */
[----:B------:R-:W-:Y:S01]  /*00b0*/  MOV R23, RZ ;  /* 0x000000ff00177202 */ /* 0x000fe20000000f00 */
[----:B------:R-:W-:Y:S01]  /*00c0*/  HFMA2 R8, -RZ, RZ, 0, 0 ;  /* 0x00000000ff087431 */ /* 0x000fe200000001ff */
[----:B------:R-:W2:Y:S01]  /*00d0*/  S2R R36, SR_TID.X ;  /* 0x0000000000247919 */ /* 0x000ea20000002100 */
[----:B------:R-:W-:-:S02]  /*00e0*/  MOV R46, RZ ;  /* 0x000000ff002e7202 */ /* 0x000fc40000000f00 */
[----:B------:R-:W-:Y:S02]  /*00f0*/  CS2R R50, SRZ ;  /* 0x0000000000327805 */ /* 0x000fe4000001ff00 */
[----:B------:R-:W-:Y:S01]  /*0100*/  MOV R44, RZ ;  /* 0x000000ff002c7202 */ /* 0x000fe20000000f00 */
[----:B------:R-:W3:Y:S01]  /*0110*/  LDCU.64 UR8, c[0x0][0x358] ;  /* 0x00006b00ff0877ac */ /* 0x000ee20008000a00 */
[----:B------:R-:W-:Y:S02]  /*0120*/  MOV R18, RZ ;  /* 0x000000ff00127202 */ /* 0x000fe40000000f00 */
[----:B------:R-:W-:Y:S01]  /*0130*/  MOV R10, RZ ;  /* 0x000000ff000a7202 */ /* 0x000fe20000000f00 */
[----:B-1----:R-:W-:Y:S01]  /*0140*/  UISETP.GE.AND UP0, UPT, UR6, 0x1, UPT ;  /* 0x000000010600788c */ /* 0x002fe2000bf06270 */
[----:B0-----:R-:W-:Y:S02]  /*0150*/  LEA R39, R39, R35, 0x6 ;  /* 0x0000002327277211 */ /* 0x001fe400078e30ff */
[----:B--2---:R-:W-:-:S06]  /*0160*/  LEA R37, R0, R36, 0x6 ;  /* 0x0000002400257211 */ /* 0x004fcc00078e30ff */
[----:B---3--:R-:W-:Y:S05]  /*0170*/  BRA.U !UP0, `(.L_x_0) ;  /* 0x0000001908d47547 */ /* 0x008fea000b800000 */
[----:B------:R-:W0:Y:S01]  /*0180*/  S2UR UR7, SR_CgaCtaId ;  /* 0x00000000000779c3 */ /* 0x000e220000008800 */
[----:B------:R-:W1:Y:S01]  /*0190*/  LDCU UR10, c[0x0][0x39c] ;  /* 0x00007380ff0a77ac */ /* 0x000e620008000800 */
[----:B------:R-:W-:Y:S01]  /*01a0*/  IMAD R3, R39, UR6, RZ ;  /* 0x0000000627037c24 */ /* 0x000fe2000f8e02ff */
[----:B------:R-:W-:Y:S01]  /*01b0*/  MOV R4, UR6 ;  /* 0x0000000600047c02 */ /* 0x000fe20008000f00 */
[----:B------:R-:W-:Y:S01]  /*01c0*/  UMOV UR5, 0x400 ;  /* 0x0000040000057882 */ /* 0x000fe20000000000 */
[----:B------:R-:W-:Y:S02]  /*01d0*/  UIADD3 UR4, UPT, UPT, UR6, 0xf, URZ ;  /* 0x0000000f06047890 */ /* 0x000fe4000fffe0ff */
[CC--:B------:R-:W-:Y:S01]  /*01e0*/  LEA R5, R4.reuse, R3.reuse, 0x4 ;  /* 0x0000000304057211 */ /* 0x0c0fe200078e20ff */
[----:B------:R-:W-:Y:S01]  /*01f0*/  UIADD3 UR6, UPT, UPT, UR5, 0x1000, URZ ;  /* 0x0000100005067890 */ /* 0x000fe2000fffe0ff */
[----:B------:R-:W-:Y:S01]  /*0200*/  LEA R7, R4, R3, 0x5 ;  /* 0x0000000304077211 */ /* 0x000fe200078e28ff */
[----:B------:R-:W-:Y:S01]  /*0210*/  USHF.R.U32.HI UR4, URZ, 0x4, UR4 ;  /* 0x00000004ff047899 */ /* 0x000fe20008011604 */
[----:B------:R-:W-:Y:S01]  /*0220*/  IADD3 R2, PT, PT, R36, R5, RZ ;  /* 0x0000000524027210 */ /* 0x000fe20007ffe0ff */
[----:B------:R-:W2:Y:S01]  /*0230*/  LDCU UR11, c[0x0][0x3a0] ;  /* 0x00007400ff0b77ac */ /* 0x000ea20008000800 */
[----:B------:R-:W-:-:S02]  /*0240*/  LEA R5, R4, R7, 0x4 ;  /* 0x0000000704057211 */ /* 0x000fc400078e20ff */
[----:B------:R-:W-:Y:S01]  /*0250*/  MOV R38, RZ ;  /* 0x000000ff00267202 */ /* 0x000fe20000000f00 */
[----:B------:R-:W3:Y:S01]  /*0260*/  LDCU UR14, c[0x0][0x39c] ;  /* 0x00007380ff0e77ac */ /* 0x000ee20008000800 */
[C---:B------:R-:W-:Y:S01]  /*0270*/  IADD3 R32, PT, PT, R36.reuse, R5, RZ ;  /* 0x0000000524207210 */ /* 0x040fe20007ffe0ff */
[----:B-1----:R-:W-:Y:S01]  /*0280*/  IMAD R34, R35, UR10, RZ ;  /* 0x0000000a23227c24 */ /* 0x002fe2000f8e02ff */
[C---:B------:R-:W-:Y:S01]  /*0290*/  IADD3 R7, PT, PT, R36.reuse, R7, RZ ;  /* 0x0000000724077210 */ /* 0x040fe20007ffe0ff */
[----:B------:R-:W1:Y:S03]  /*02a0*/  LDCU UR10, c[0x0][0x398] ;  /* 0x00007300ff0a77ac */ /* 0x000e660008000800 */
[----:B------:R-:W-:Y:S01]  /*02b0*/  IADD3 R33, PT, PT, R36, R34, RZ ;  /* 0x0000002224217210 */ /* 0x000fe20007ffe0ff */
[----:B0-----:R-:W-:Y:S02]  /*02c0*/  ULEA UR5, UR7, UR5, 0x18 ;  /* 0x0000000507057291 */ /* 0x001fe4000f8ec0ff */
[----:B------:R-:W-:Y:S01]  /*02d0*/  ULEA UR6, UR7, UR6, 0x18 ;  /* 0x0000000607067291 */ /* 0x000fe2000f8ec0ff */
[----:B------:R-:W-:Y:S01]  /*02e0*/  LEA R33, R0, R33, 0x6 ;  /* 0x0000002100217211 */ /* 0x000fe200078e30ff */
[----:B------:R-:W0:Y:S01]  /*02f0*/  LDCU.64 UR12, c[0x0][0x388] ;  /* 0x00007100ff0c77ac */ /* 0x000e220008000a00 */
[----:B------:R-:W-:-:S02]  /*0300*/  IADD3 R0, PT, PT, R36, R3, RZ ;  /* 0x0000000324007210 */ /* 0x000fc40007ffe0ff */
[C---:B------:R-:W-:Y:S01]  /*0310*/  LEA R3, R35.reuse, UR5, 0x6 ;  /* 0x0000000523037c11 */ /* 0x040fe2000f8e30ff */
[----:B------:R-:W-:Y:S01]  /*0320*/  UIADD3 UR4, UPT, UPT, -UR4, URZ, URZ ;  /* 0x000000ff04047290 */ /* 0x000fe2000fffe1ff */
[C---:B------:R-:W-:Y:S02]  /*0330*/  LEA R4, R36.reuse, UR6, 0x2 ;  /* 0x0000000624047c11 */ /* 0x040fe4000f8e10ff */
[----:B------:R-:W-:Y:S02]  /*0340*/  LEA R6, R36, R3, 0x2 ;  /* 0x0000000324067211 */ /* 0x000fe400078e10ff */
[----:B--23--:R-:W-:-:S07]  /*0350*/  LEA R5, R35, R4, 0x8 ;  /* 0x0000000423057211 */ /* 0x00cfce00078e40ff */
.L_x_1:
[----:B------:R-:W-:Y:S02]  /*0360*/  ISETP.GE.AND P3, PT, R37, UR14, PT ;  /* 0x0000000e25007c0c */ /* 0x000fe4000bf66270 */
[C---:B------:R-:W-:Y:S02]  /*0370*/  ISETP.GE.AND P0, PT, R36.reuse, UR11, PT ;  /* 0x0000000b24007c0c */ /* 0x040fe4000bf06270 */
[----:B------:R-:W-:Y:S02]  /*0380*/  ISETP.GE.OR P3, PT, R35, UR11, P3 ;  /* 0x0000000b23007c0c */ /* 0x000fe40009f66670 */
[C---:B-1----:R-:W-:Y:S02]  /*0390*/  ISETP.GE.OR P0, PT, R39.reuse, UR10, P0 ;  /* 0x0000000a27007c0c */ /* 0x042fe40008706670 */
[----:B------:R-:W-:Y:S02]  /*03a0*/  ISETP.GE.AND P2, PT, R36, UR11, PT ;  /* 0x0000000b24007c0c */ /* 0x000fe4000bf46270 */
[----:B------:R-:W-:-:S02]  /*03b0*/  IADD3 R9, PT, PT, R39, 0x10, RZ ;  /* 0x0000001027097810 */ /* 0x000fc40007ffe0ff */
[C---:B------:R-:W-:Y:S02]  /*03c0*/  IADD3 R11, PT, PT, R39.reuse, 0x20, RZ ;  /* 0x00000020270b7810 */ /* 0x040fe40007ffe0ff */
[----:B------:R-:W-:Y:S02]  /*03d0*/  IADD3 R12, PT, PT, R39, 0x30, RZ ;  /* 0x00000030270c7810 */ /* 0x000fe40007ffe0ff */
[----:B------:R-:W-:Y:S01]  /*03e0*/  ISETP.LT.AND P6, PT, R9, UR10, !P2 ;  /* 0x0000000a09007c0c */ /* 0x000fe2000d7c1270 */
[----:B------:R-:W1:Y:S01]  /*03f0*/  @!P3 LDC.64 R26, c[0x0][0x388] ;  /* 0x0000e200ff1abb82 */ /* 0x000e620000000a00 */
[----:B------:R-:W-:Y:S01]  /*0400*/  ISETP.LT.AND P5, PT, R11, UR10, !P2 ;  /* 0x0000000a0b007c0c */ /* 0x000fe2000d7a1270 */
[----:B------:R-:W-:Y:S01]  /*0410*/  HFMA2 R9, -RZ, RZ, 0, 0 ;  /* 0x00000000ff097431 */ /* 0x000fe200000001ff */
[----:B------:R-:W-:Y:S02]  /*0420*/  ISETP.LT.AND P2, PT, R12, UR10, !P2 ;  /* 0x0000000a0c007c0c */ /* 0x000fe4000d741270 */
[----:B------:R-:W-:-:S02]  /*0430*/  ISETP.GE.AND P1, PT, R35, UR11, PT ;  /* 0x0000000b23007c0c */ /* 0x000fc4000bf26270 */
[----:B------:R-:W-:Y:S01]  /*0440*/  IADD3 R11, PT, PT, R37, 0x10, RZ ;  /* 0x00000010250b7810 */ /* 0x000fe20007ffe0ff */
[----:B------:R-:W2:Y:S01]  /*0450*/  @!P0 LDC.64 R28, c[0x0][0x380] ;  /* 0x0000e000ff1c8b82 */ /* 0x000ea20000000a00 */
[----:B------:R-:W-:Y:S02]  /*0460*/  MOV R22, RZ ;  /* 0x000000ff00167202 */ /* 0x000fe40000000f00 */
[----:B------:R-:W-:Y:S02]  /*0470*/  ISETP.LT.AND P4, PT, R11, UR14, !P1 ;  /* 0x0000000e0b007c0c */ /* 0x000fe4000cf81270 */
[----:B------:R-:W-:-:S03]  /*0480*/  IADD3 R11, PT, PT, R37, 0x20, RZ ;  /* 0x00000020250b7810 */ /* 0x000fc60007ffe0ff */
[----:B------:R-:W3:Y:S08]  /*0490*/  @P6 LDC.64 R24, c[0x0][0x380] ;  /* 0x0000e000ff186b82 */ /* 0x000ef00000000a00 */
[----:B------:R-:W4:Y:S01]  /*04a0*/  @P5 LDC.64 R14, c[0x0][0x380] ;  /* 0x0000e000ff0e5b82 */ /* 0x000f220000000a00 */
[----:B-1----:R-:W-:-:S05]  /*04b0*/  @!P3 IMAD.WIDE R26, R33, 0x4, R26 ;  /* 0x00000004211ab825 */ /* 0x002fca00078e021a */
[----:B------:R-:W5:Y:S02]  /*04c0*/  @!P3 LDG.E R22, desc[UR8][R26.64] ;  /* 0x000000081a16b981 */ /* 0x000f64000c1e1900 */
[----:B------:R-:W1:Y:S01]  /*04d0*/  @P2 LDC.64 R12, c[0x0][0x380] ;  /* 0x0000e000ff0c2b82 */ /* 0x000e620000000a00 */
[----:B--2---:R-:W-:Y:S01]  /*04e0*/  @!P0 IMAD.WIDE.U32 R28, R0, 0x4, R28 ;  /* 0x00000004001c8825 */ /* 0x004fe200078e001c */
[----:B------:R-:W-:Y:S02]  /*04f0*/  ISETP.LT.AND P3, PT, R11, UR14, !P1 ;  /* 0x0000000e0b007c0c */ /* 0x000fe4000cf61270 */
[C---:B------:R-:W-:Y:S02]  /*0500*/  IADD3 R11, PT, PT, R37.reuse, 0x30, RZ ;  /* 0x00000030250b7810 */ /* 0x040fe40007ffe0ff */
[----:B------:R-:W2:Y:S01]  /*0510*/  @!P0 LDG.E R9, desc[UR8][R28.64] ;  /* 0x000000081c098981 */ /* 0x000ea2000c1e1900 */
[----:B------:R-:W-:Y:S02]  /*0520*/  IADD3 R19, P0, PT, R37, R34, RZ ;  /* 0x0000002225137210 */ /* 0x000fe40007f1e0ff */
[----:B------:R-:W-:Y:S01]  /*0530*/  ISETP.LT.AND P1, PT, R11, UR14, !P1 ;  /* 0x0000000e0b007c0c */ /* 0x000fe2000cf21270 */
[----:B---3--:R-:W-:Y:S01]  /*0540*/  @P6 IMAD.WIDE.U32 R30, R2, 0x4, R24 ;  /* 0x00000004021e6825 */ /* 0x008fe200078e0018 */
[----:B------:R-:W-:-:S02]  /*0550*/  LEA.HI.X.SX32 R52, R34, RZ, 0x1, P0 ;  /* 0x000000ff22347211 */ /* 0x000fc400000f0eff */
[----:B0-----:R-:W-:Y:S01]  /*0560*/  LEA R24, P0, R19, UR12, 0x2 ;  /* 0x0000000c13187c11 */ /* 0x001fe2000f8010ff */
[----:B----4-:R-:W-:-:S03]  /*0570*/  @P5 IMAD.WIDE.U32 R14, R7, 0x4, R14 ;  /* 0x00000004070e5825 */ /* 0x010fc600078e000e */
[----:B------:R-:W-:Y:S01]  /*0580*/  LEA.HI.X R25, R19, UR13, R52, 0x2, P0 ;  /* 0x0000000d13197c11 */ /* 0x000fe200080f1434 */
[----:B------:R-:W3:Y:S04]  /*0590*/  @P6 LDG.E R31, desc[UR8][R30.64] ;  /* 0x000000081e1f6981 */ /* 0x000ee8000c1e1900 */
[----:B------:R-:W4:Y:S01]  /*05a0*/  @P5 LDG.E R15, desc[UR8][R14.64] ;  /* 0x000000080e0f5981 */ /* 0x000f22000c1e1900 */
[----:B-1----:R-:W-:-:S03]  /*05b0*/  @P2 IMAD.WIDE.U32 R12, R32, 0x4, R12 ;  /* 0x00000004200c2825 */ /* 0x002fc600078e000c */
[----:B------:R-:W5:Y:S04]  /*05c0*/  @P4 LDG.E R26, desc[UR8][R24.64+0x40] ;  /* 0x00004008181a4981 */ /* 0x000f68000c1e1900 */
[----:B------:R-:W5:Y:S04]  /*05d0*/  @P2 LDG.E R11, desc[UR8][R12.64] ;  /* 0x000000080c0b2981 */ /* 0x000f68000c1e1900 */
[----:B------:R-:W5:Y:S04]  /*05e0*/  @P3 LDG.E R52, desc[UR8][R24.64+0x80] ;  /* 0x0000800818343981 */ /* 0x000f68000c1e1900 */
[----:B------:R-:W5:Y:S04]  /*05f0*/  @P1 LDG.E R19, desc[UR8][R24.64+0xc0] ;  /* 0x0000c00818131981 */ /* 0x000f68000c1e1900 */
[----:B------:R-:W-:Y:S04]  /*0600*/  @!P6 STS [R6+0x400], RZ ;  /* 0x000400ff0600e388 */ /* 0x000fe80000000800 */
[----:B------:R-:W-:Y:S04]  /*0610*/  @!P5 STS [R6+0x800], RZ ;  /* 0x000800ff0600d388 */ /* 0x000fe80000000800 */
[----:B------:R-:W-:Y:S04]  /*0620*/  @!P2 STS [R6+0xc00], RZ ;  /* 0x000c00ff0600a388 */ /* 0x000fe80000000800 */
[----:B--2---:R-:W-:Y:S04]  /*0630*/  STS [R6], R9 ;  /* 0x0000000906007388 */ /* 0x004fe80000000800 */
[----:B---3--:R-:W-:Y:S04]  /*0640*/  @P6 STS [R6+0x400], R31 ;  /* 0x0004001f06006388 */ /* 0x008fe80000000800 */
[----:B----4-:R-:W-:Y:S04]  /*0650*/  @P5 STS [R6+0x800], R15 ;  /* 0x0008000f06005388 */ /* 0x010fe80000000800 */
[----:B-----5:R-:W-:Y:S04]  /*0660*/  @P2 STS [R6+0xc00], R11 ;  /* 0x000c000b06002388 */ /* 0x020fe80000000800 */
[----:B------:R-:W-:Y:S04]  /*0670*/  @!P4 STS [R5+0x40], RZ ;  /* 0x000040ff0500c388 */ /* 0x000fe80000000800 */
[----:B------:R-:W-:Y:S04]  /*0680*/  @!P3 STS [R5+0x80], RZ ;  /* 0x000080ff0500b388 */ /* 0x000fe80000000800 */
[----:B------:R-:W-:Y:S04]  /*0690*/  @!P1 STS [R5+0xc0], RZ ;  /* 0x0000c0ff05009388 */ /* 0x000fe80000000800 */
[----:B------:R-:W-:Y:S04]  /*06a0*/  STS [R5], R22 ;  /* 0x0000001605007388 */ /* 0x000fe80000000800 */
[----:B------:R-:W-:Y:S04]  /*06b0*/  @P4 STS [R5+0x40], R26 ;  /* 0x0000401a05004388 */ /* 0x000fe80000000800 */
[----:B------:R-:W-:Y:S04]  /*06c0*/  @P3 STS [R5+0x80], R52 ;  /* 0x0000803405003388 */ /* 0x000fe80000000800 */
[----:B------:R-:W-:Y:S01]  /*06d0*/  @P1 STS [R5+0xc0], R19 ;  /* 0x0000c01305001388 */ /* 0x000fe20000000800 */
[----:B------:R-:W-:Y:S06]  /*06e0*/  BAR.SYNC.DEFER_BLOCKING 0x0 ;  /* 0x0000000000007b1d */ /* 0x000fec0000010000 */
[----:B------:R-:W-:Y:S04]  /*06f0*/  LDS.128 R12, [R3] ;  /* 0x00000000030c7984 */ /* 0x000fe80000000c00 */
[----:B------:R-:W0:Y:S04]  /*0700*/  LDS R47, [R4+0x40] ;  /* 0x00004000042f7984 */ /* 0x000e280000000800 */
[----:B------:R-:W1:Y:S04]  /*0710*/  LDS R45, [R4+0x80] ;  /* 0x00008000042d7984 */ /* 0x000e680000000800 */
[----:B------:R-:W2:Y:S04]  /*0720*/  LDS R43, [R4+0xc0] ;  /* 0x0000c000042b7984 */ /* 0x000ea80000000800 */
[----:B------:R-:W3:Y:S04]  /*0730*/  LDS R53, [R4] ;  /* 0x0000000004357984 */ /* 0x000ee80000000800 */
[----:B------:R-:W4:Y:S04]  /*0740*/  LDS.128 R28, [R3+0x800] ;  /* 0x00080000031c7984 */ /* 0x000f280000000c00 */
[----:B------:R-:W5:Y:S04]  /*0750*/  LDS.128 R24, [R3+0x400] ;  /* 0x0004000003187984 */ /* 0x000f680000000c00 */
[----:B------:R-:W-:Y:S01]  /*0760*/  LDS R52, [R4+0x140] ;  /* 0x0001400004347984 */ /* 0x000fe20000000800 */
[C---:B0-----:R-:W-:Y:S01]  /*0770*/  FFMA R21, R12.reuse, R47, R10 ;  /* 0x0000002f0c157223 */ /* 0x041fe2000000000a */
[----:B-1----:R-:W-:-:S02]  /*0780*/  FFMA R19, R12, R45, R8 ;  /* 0x0000002d0c137223 */ /* 0x002fc40000000008 */
[----:B------:R-:W0:Y:S01]  /*0790*/  LDS.128 R8, [R3+0xc00] ;  /* 0x000c000003087984 */ /* 0x000e220000000c00 */
[----:B--2---:R-:W-:-:S03]  /*07a0*/  FFMA R41, R12, R43, R18 ;  /* 0x0000002b0c297223 */ /* 0x004fc60000000012 */
[----:B------:R-:W1:Y:S01]  /*07b0*/  LDS R18, [R4+0x100] ;  /* 0x0001000004127984 */ /* 0x000e620000000800 */
[----:B---3--:R-:W-:-:S03]  /*07c0*/  FFMA R51, R12, R53, R51 ;  /* 0x000000350c337223 */ /* 0x008fc60000000033 */
[----:B------:R-:W2:Y:S01]  /*07d0*/  LDS R12, [R4+0x180] ;  /* 0x00018000040c7984 */ /* 0x000ea20000000800 */
[-C--:B----4-:R-:W-:Y:S01]  /*07e0*/  FFMA R48, R53, R28.reuse, R48 ;  /* 0x0000001c35307223 */ /* 0x090fe20000000030 */
[-C--:B------:R-:W-:Y:S01]  /*07f0*/  FFMA R46, R47, R28.reuse, R46 ;  /* 0x0000001c2f2e7223 */ /* 0x080fe2000000002e */
[-C--:B------:R-:W-:Y:S01]  /*0800*/  FFMA R16, R45, R28.reuse, R16 ;  /* 0x0000001c2d107223 */ /* 0x080fe20000000010 */
[----:B------:R-:W-:Y:S02]  /*0810*/  FFMA R28, R43, R28, R20 ;  /* 0x0000001c2b1c7223 */ /* 0x000fe40000000014 */
[----:B------:R-:W3:Y:S01]  /*0820*/  LDS R20, [R4+0x1c0] ;  /* 0x0001c00004147984 */ /* 0x000ee20000000800 */
[-C--:B-----5:R-:W-:Y:S01]  /*0830*/  FFMA R50, R53, R24.reuse, R50 ;  /* 0x0000001835327223 */ /* 0x0a0fe20000000032 */
[-C--:B------:R-:W-:Y:S01]  /*0840*/  FFMA R40, R47, R24.reuse, R40 ;  /* 0x000000182f287223 */ /* 0x080fe20000000028 */
[-C--:B------:R-:W-:Y:S01]  /*0850*/  FFMA R44, R45, R24.reuse, R44 ;  /* 0x000000182d2c7223 */ /* 0x080fe2000000002c */
[----:B------:R-:W-:Y:S01]  /*0860*/  FFMA R42, R43, R24, R42 ;  /* 0x000000182b2a7223 */ /* 0x000fe2000000002a */
[-C--:B0-----:R-:W-:Y:S01]  /*0870*/  FFMA R22, R53, R8.reuse, R23 ;  /* 0x0000000835167223 */ /* 0x081fe20000000017 */
[-C--:B------:R-:W-:Y:S01]  /*0880*/  FFMA R24, R45, R8.reuse, R17 ;  /* 0x000000082d187223 */ /* 0x080fe20000000011 */
[----:B------:R-:W-:-:S02]  /*0890*/  FFMA R49, R47, R8, R49 ;  /* 0x000000082f317223 */ /* 0x000fc40000000031 */
[C---:B-1----:R-:W-:Y:S01]  /*08a0*/  FFMA R17, R18.reuse, R9, R22 ;  /* 0x0000000912117223 */ /* 0x042fe20000000016 */
[----:B------:R-:W-:Y:S01]  /*08b0*/  FFMA R38, R43, R8, R38 ;  /* 0x000000082b267223 */ /* 0x000fe20000000026 */
[----:B------:R-:W0:Y:S01]  /*08c0*/  LDS R22, [R4+0x200] ;  /* 0x0002000004167984 */ /* 0x000e220000000800 */
[C---:B------:R-:W-:Y:S01]  /*08d0*/  FFMA R51, R18.reuse, R13, R51 ;  /* 0x0000000d12337223 */ /* 0x040fe20000000033 */
[C---:B------:R-:W-:Y:S01]  /*08e0*/  FFMA R50, R18.reuse, R25, R50 ;  /* 0x0000001912327223 */ /* 0x040fe20000000032 */
[----:B------:R-:W-:Y:S01]  /*08f0*/  FFMA R48, R18, R29, R48 ;  /* 0x0000001d12307223 */ /* 0x000fe20000000030 */
[-C--:B------:R-:W-:Y:S01]  /*0900*/  FFMA R18, R52, R13.reuse, R21 ;  /* 0x0000000d34127223 */ /* 0x080fe20000000015 */
[----:B------:R-:W1:Y:S01]  /*0910*/  LDS R47, [R4+0x240] ;  /* 0x00024000042f7984 */ /* 0x000e620000000800 */
[C---:B--2---:R-:W-:Y:S01]  /*0920*/  FFMA R8, R12.reuse, R13, R19 ;  /* 0x0000000d0c087223 */ /* 0x044fe20000000013 */
[C---:B------:R-:W-:Y:S02]  /*0930*/  FFMA R45, R12.reuse, R25, R44 ;  /* 0x000000190c2d7223 */ /* 0x040fe4000000002c */
[----:B------:R-:W2:Y:S01]  /*0940*/  LDS R21, [R4+0x280] ;  /* 0x0002800004157984 */ /* 0x000ea20000000800 */
[C---:B------:R-:W-:Y:S01]  /*0950*/  FFMA R43, R12.reuse, R29, R16 ;  /* 0x0000001d0c2b7223 */ /* 0x040fe20000000010 */
[----:B------:R-:W-:-:S02]  /*0960*/  FFMA R23, R12, R9, R24 ;  /* 0x000000090c177223 */ /* 0x000fc40000000018 */
[----:B------:R-:W4:Y:S01]  /*0970*/  LDS R19, [R4+0x2c0] ;  /* 0x0002c00004137984 */ /* 0x000f220000000800 */
[-C--:B------:R-:W-:Y:S01]  /*0980*/  FFMA R53, R52, R29.reuse, R46 ;  /* 0x0000001d34357223 */ /* 0x080fe2000000002e */
[----:B---3--:R-:W-:Y:S02]  /*0990*/  FFMA R29, R20, R29, R28 ;  /* 0x0000001d141d7223 */ /* 0x008fe4000000001c */
[----:B------:R-:W3:Y:S04]  /*09a0*/  LDS R12, [R4+0x300] ;  /* 0x00030000040c7984 */ /* 0x000ee80000000800 */
[----:B------:R-:W5:Y:S04]  /*09b0*/  LDS R44, [R4+0x340] ;  /* 0x00034000042c7984 */ /* 0x000f680000000800 */
[----:B------:R-:W5:Y:S04]  /*09c0*/  LDS R16, [R4+0x380] ;  /* 0x0003800004107984 */ /* 0x000f680000000800 */
[----:B------:R-:W5:Y:S01]  /*09d0*/  LDS R28, [R4+0x3c0] ;  /* 0x0003c000041c7984 */ /* 0x000f620000000800 */
[C---:B------:R-:W-:Y:S01]  /*09e0*/  FFMA R40, R52.reuse, R25, R40 ;  /* 0x0000001934287223 */ /* 0x040fe20000000028 */
[----:B------:R-:W-:Y:S01]  /*09f0*/  FFMA R49, R52, R9, R49 ;  /* 0x0000000934317223 */ /* 0x000fe20000000031 */
[C---:B------:R-:W-:Y:S01]  /*0a00*/  FFMA R24, R20.reuse, R13, R41 ;  /* 0x0000000d14187223 */ /* 0x040fe20000000029 */
[C---:B------:R-:W-:Y:S01]  /*0a10*/  FFMA R13, R20.reuse, R25, R42 ;  /* 0x00000019140d7223 */ /* 0x040fe2000000002a */
[----:B------:R-:W-:Y:S01]  /*0a20*/  FFMA R41, R20, R9, R38 ;  /* 0x0000000914297223 */ /* 0x000fe20000000026 */
[C---:B0-----:R-:W-:Y:S01]  /*0a30*/  FFMA R51, R22.reuse, R14, R51 ;  /* 0x0000000e16337223 */ /* 0x041fe20000000033 */
[C---:B------:R-:W-:Y:S01]  /*0a40*/  FFMA R50, R22.reuse, R26, R50 ;  /* 0x0000001a16327223 */ /* 0x040fe20000000032 */
[C---:B------:R-:W-:Y:S01]  /*0a50*/  FFMA R48, R22.reuse, R30, R48 ;  /* 0x0000001e16307223 */ /* 0x040fe20000000030 */
[----:B------:R-:W-:Y:S01]  /*0a60*/  FFMA R22, R22, R10, R17 ;  /* 0x0000000a16167223 */ /* 0x000fe20000000011 */
[C---:B-1----:R-:W-:Y:S01]  /*0a70*/  FFMA R17, R47.reuse, R14, R18 ;  /* 0x0000000e2f117223 */ /* 0x042fe20000000012 */
[C---:B------:R-:W-:Y:S01]  /*0a80*/  FFMA R40, R47.reuse, R26, R40 ;  /* 0x0000001a2f287223 */ /* 0x040fe20000000028 */
[C---:B------:R-:W-:Y:S01]  /*0a90*/  FFMA R52, R47.reuse, R30, R53 ;  /* 0x0000001e2f347223 */ /* 0x040fe20000000035 */
[----:B------:R-:W-:Y:S01]  /*0aa0*/  FFMA R20, R47, R10, R49 ;  /* 0x0000000a2f147223 */ /* 0x000fe20000000031 */
[C---:B--2---:R-:W-:Y:S01]  /*0ab0*/  FFMA R9, R21.reuse, R14, R8 ;  /* 0x0000000e15097223 */ /* 0x044fe20000000008 */
[C---:B------:R-:W-:Y:S01]  /*0ac0*/  FFMA R46, R21.reuse, R30, R43 ;  /* 0x0000001e152e7223 */ /* 0x040fe2000000002b */
[C---:B------:R-:W-:Y:S01]  /*0ad0*/  FFMA R18, R21.reuse, R10, R23 ;  /* 0x0000000a15127223 */ /* 0x040fe20000000017 */
[----:B------:R-:W-:Y:S01]  /*0ae0*/  FFMA R8, R21, R26, R45 ;  /* 0x0000001a15087223 */ /* 0x000fe2000000002d */
[C---:B----4-:R-:W-:Y:S01]  /*0af0*/  FFMA R25, R19.reuse, R14, R24 ;  /* 0x0000000e13197223 */ /* 0x050fe20000000018 */
[C---:B------:R-:W-:Y:S01]  /*0b00*/  FFMA R42, R19.reuse, R30, R29 ;  /* 0x0000001e132a7223 */ /* 0x040fe2000000001d */
[C---:B------:R-:W-:Y:S01]  /*0b10*/  FFMA R38, R19.reuse, R26, R13 ;  /* 0x0000001a13267223 */ /* 0x040fe2000000000d */
[----:B------:R-:W-:Y:S01]  /*0b20*/  FFMA R30, R19, R10, R41 ;  /* 0x0000000a131e7223 */ /* 0x000fe20000000029 */
[C---:B---3--:R-:W-:Y:S01]  /*0b30*/  FFMA R51, R12.reuse, R15, R51 ;  /* 0x0000000f0c337223 */ /* 0x048fe20000000033 */
[C---:B------:R-:W-:Y:S01]  /*0b40*/  FFMA R50, R12.reuse, R27, R50 ;  /* 0x0000001b0c327223 */ /* 0x040fe20000000032 */
[C---:B------:R-:W-:Y:S01]  /*0b50*/  FFMA R48, R12.reuse, R31, R48 ;  /* 0x0000001f0c307223 */ /* 0x040fe20000000030 */
[----:B------:R-:W-:Y:S01]  /*0b60*/  FFMA R13, R12, R11, R22 ;  /* 0x0000000b0c0d7223 */ /* 0x000fe20000000016 */
[C---:B-----5:R-:W-:Y:S01]  /*0b70*/  FFMA R12, R44.reuse, R15, R17 ;  /* 0x0000000f2c0c7223 */ /* 0x060fe20000000011 */
[C---:B------:R-:W-:Y:S01]  /*0b80*/  FFMA R40, R44.reuse, R27, R40 ;  /* 0x0000001b2c287223 */ /* 0x040fe20000000028 */
[C---:B------:R-:W-:Y:S01]  /*0b90*/  FFMA R52, R44.reuse, R31, R52 ;  /* 0x0000001f2c347223 */ /* 0x040fe20000000034 */
[----:B------:R-:W-:Y:S01]  /*0ba0*/  FFMA R44, R44, R11, R20 ;  /* 0x0000000b2c2c7223 */ /* 0x000fe20000000014 */
[C---:B------:R-:W-:Y:S01]  /*0bb0*/  FFMA R10, R16.reuse, R15, R9 ;  /* 0x0000000f100a7223 */ /* 0x040fe20000000009 */
[C---:B------:R-:W-:Y:S01]  /*0bc0*/  FFMA R8, R16.reuse, R27, R8 ;  /* 0x0000001b10087223 */ /* 0x040fe20000000008 */
[C---:B------:R-:W-:Y:S01]  /*0bd0*/  FFMA R46, R16.reuse, R31, R46 ;  /* 0x0000001f102e7223 */ /* 0x040fe2000000002e */
[----:B------:R-:W-:Y:S01]  /*0be0*/  FFMA R14, R16, R11, R18 ;  /* 0x0000000b100e7223 */ /* 0x000fe20000000012 */
[C---:B------:R-:W-:Y:S01]  /*0bf0*/  FFMA R15, R28.reuse, R15, R25 ;  /* 0x0000000f1c0f7223 */ /* 0x040fe20000000019 */
[C---:B------:R-:W-:Y:S01]  /*0c00*/  FFMA R38, R28.reuse, R27, R38 ;  /* 0x0000001b1c267223 */ /* 0x040fe20000000026 */
[----:B------:R-:W-:Y:S01]  /*0c10*/  LDS R45, [R4+0x400] ;  /* 0x00040000042d7984 */ /* 0x000fe20000000800 */
[C---:B------:R-:W-:Y:S01]  /*0c20*/  FFMA R42, R28.reuse, R31, R42 ;  /* 0x0000001f1c2a7223 */ /* 0x040fe2000000002a */
[----:B------:R-:W-:-:S02]  /*0c30*/  FFMA R11, R28, R11, R30 ;  /* 0x0000000b1c0b7223 */ /* 0x000fc4000000001e */
[----:B------:R-:W0:Y:S04]  /*0c40*/  LDS.128 R16, [R3+0x10] ;  /* 0x0000100003107984 */ /* 0x000e280000000c00 */
[----:B------:R-:W1:Y:S04]  /*0c50*/  LDS.128 R20, [R3+0x410] ;  /* 0x0004100003147984 */ /* 0x000e680000000c00 */
[----:B------:R-:W2:Y:S04]  /*0c60*/  LDS.128 R24, [R3+0x810] ;  /* 0x0008100003187984 */ /* 0x000ea80000000c00 */
[----:B------:R-:W3:Y:S04]  /*0c70*/  LDS.128 R28, [R3+0xc10] ;  /* 0x000c1000031c7984 */ /* 0x000ee80000000c00 */
[----:B------:R-:W4:Y:S04]  /*0c80*/  LDS R43, [R4+0x440] ;  /* 0x00044000042b7984 */ /* 0x000f280000000800 */
[----:B------:R-:W5:Y:S04]  /*0c90*/  LDS R41, [R4+0x480] ;  /* 0x0004800004297984 */ /* 0x000f680000000800 */
[----:B------:R-:W5:Y:S04]  /*0ca0*/  LDS R9, [R4+0x4c0] ;  /* 0x0004c00004097984 */ /* 0x000f680000000800 */
[----:B------:R-:W5:Y:S01]  /*0cb0*/  LDS R53, [R4+0x540] ;  /* 0x0005400004357984 */ /* 0x000f620000000800 */
[----:B0-----:R-:W-:Y:S01]  /*0cc0*/  FFMA R51, R16, R45, R51 ;  /* 0x0000002d10337223 */ /* 0x001fe20000000033 */
[C---:B-1----:R-:W-:Y:S01]  /*0cd0*/  FFMA R50, R45.reuse, R20, R50 ;  /* 0x000000142d327223 */ /* 0x042fe20000000032 */
[C---:B--2---:R-:W-:Y:S01]  /*0ce0*/  FFMA R48, R45.reuse, R24, R48 ;  /* 0x000000182d307223 */ /* 0x044fe20000000030 */
[----:B---3--:R-:W-:-:S02]  /*0cf0*/  FFMA R45, R45, R28, R13 ;  /* 0x0000001c2d2d7223 */ /* 0x008fc4000000000d */
[----:B------:R-:W0:Y:S01]  /*0d00*/  LDS R13, [R4+0x580] ;  /* 0x00058000040d7984 */ /* 0x000e220000000800 */
[C---:B----4-:R-:W-:Y:S01]  /*0d10*/  FFMA R12, R16.reuse, R43, R12 ;  /* 0x0000002b100c7223 */ /* 0x050fe2000000000c */
[-C--:B------:R-:W-:Y:S01]  /*0d20*/  FFMA R40, R43, R20.reuse, R40 ;  /* 0x000000142b287223 */ /* 0x080fe20000000028 */
[C---:B-----5:R-:W-:Y:S01]  /*0d30*/  FFMA R10, R16.reuse, R41, R10 ;  /* 0x00000029100a7223 */ /* 0x060fe2000000000a */
[-C--:B------:R-:W-:Y:S01]  /*0d40*/  FFMA R8, R41, R20.reuse, R8 ;  /* 0x0000001429087223 */ /* 0x080fe20000000008 */
[----:B------:R-:W-:Y:S01]  /*0d50*/  FFMA R15, R16, R9, R15 ;  /* 0x00000009100f7223 */ /* 0x000fe2000000000f */
[----:B------:R-:W-:Y:S01]  /*0d60*/  FFMA R38, R9, R20, R38 ;  /* 0x0000001409267223 */ /* 0x000fe20000000026 */
[----:B------:R-:W1:Y:S04]  /*0d70*/  LDS R16, [R4+0x5c0] ;  /* 0x0005c00004107984 */ /* 0x000e680000000800 */
[----:B------:R-:W2:Y:S01]  /*0d80*/  LDS R20, [R4+0x500] ;  /* 0x0005000004147984 */ /* 0x000ea20000000800 */
[-C--:B------:R-:W-:Y:S01]  /*0d90*/  FFMA R52, R43, R24.reuse, R52 ;  /* 0x000000182b347223 */ /* 0x080fe20000000034 */
[-C--:B------:R-:W-:Y:S01]  /*0da0*/  FFMA R46, R41, R24.reuse, R46 ;  /* 0x00000018292e7223 */ /* 0x080fe2000000002e */
[----:B------:R-:W-:Y:S01]  /*0db0*/  FFMA R42, R9, R24, R42 ;  /* 0x00000018092a7223 */ /* 0x000fe2000000002a */
[-C--:B------:R-:W-:Y:S01]  /*0dc0*/  FFMA R43, R43, R28.reuse, R44 ;  /* 0x0000001c2b2b7223 */ /* 0x080fe2000000002c */
[-C--:B------:R-:W-:Y:S01]  /*0dd0*/  FFMA R24, R41, R28.reuse, R14 ;  /* 0x0000001c29187223 */ /* 0x080fe2000000000e */
[----:B------:R-:W-:Y:S01]  /*0de0*/  FFMA R44, R9, R28, R11 ;  /* 0x0000001c092c7223 */ /* 0x000fe2000000000b */
[----:B------:R-:W3:Y:S01]  /*0df0*/  LDS R41, [R4+0x640] ;  /* 0x0006400004297984 */ /* 0x000ee20000000800 */
[----:B------:R-:W-:-:S03]  /*0e00*/  FFMA R28, R53, R21, R40 ;  /* 0x00000015351c7223 */ /* 0x000fc60000000028 */
[----:B------:R-:W4:Y:S01]  /*0e10*/  LDS R14, [R4+0x600] ;  /* 0x00060000040e7984 */ /* 0x000f220000000800 */
[----:B------:R-:W-:-:S03]  /*0e20*/  FFMA R12, R53, R17, R12 ;  /* 0x00000011350c7223 */ /* 0x000fc6000000000c */
[----:B------:R-:W5:Y:S01]  /*0e30*/  LDS R11, [R4+0x680] ;  /* 0x00068000040b7984 */ /* 0x000f620000000800 */
[----:B------:R-:W-:-:S03]  /*0e40*/  FFMA R40, R53, R25, R52 ;  /* 0x0000001935287223 */ /* 0x000fc60000000034 */
[----:B------:R-:W5:Y:S01]  /*0e50*/  LDS R9, [R4+0x6c0] ;  /* 0x0006c00004097984 */ /* 0x000f620000000800 */
[----:B------:R-:W-:Y:S01]  /*0e60*/  FFMA R53, R53, R29, R43 ;  /* 0x0000001d35357223 */ /* 0x000fe2000000002b */
[C---:B0-----:R-:W-:Y:S01]  /*0e70*/  FFMA R49, R13.reuse, R21, R8 ;  /* 0x000000150d317223 */ /* 0x041fe20000000008 */
[C---:B------:R-:W-:Y:S01]  /*0e80*/  FFMA R10, R13.reuse, R17, R10 ;  /* 0x000000110d0a7223 */ /* 0x040fe2000000000a */
[C---:B------:R-:W-:Y:S01]  /*0e90*/  FFMA R47, R13.reuse, R25, R46 ;  /* 0x000000190d2f7223 */ /* 0x040fe2000000002e */
[----:B------:R-:W-:Y:S02]  /*0ea0*/  FFMA R13, R13, R29, R24 ;  /* 0x0000001d0d0d7223 */ /* 0x000fe40000000018 */
[----:B------:R-:W0:Y:S01]  /*0eb0*/  LDS R24, [R4+0x700] ;  /* 0x0007000004187984 */ /* 0x000e220000000800 */
[C---:B-1----:R-:W-:Y:S01]  /*0ec0*/  FFMA R8, R16.reuse, R17, R15 ;  /* 0x0000001110087223 */ /* 0x042fe2000000000f */
[----:B------:R-:W-:Y:S01]  /*0ed0*/  FFMA R15, R16, R21, R38 ;  /* 0x00000015100f7223 */ /* 0x000fe20000000026 */
[C---:B--2---:R-:W-:Y:S01]  /*0ee0*/  FFMA R51, R20.reuse, R17, R51 ;  /* 0x0000001114337223 */ /* 0x044fe20000000033 */
[C---:B------:R-:W-:Y:S01]  /*0ef0*/  FFMA R50, R20.reuse, R21, R50 ;  /* 0x0000001514327223 */ /* 0x040fe20000000032 */
[C---:B------:R-:W-:Y:S01]  /*0f00*/  FFMA R48, R20.reuse, R25, R48 ;  /* 0x0000001914307223 */ /* 0x040fe20000000030 */
[-C--:B------:R-:W-:Y:S01]  /*0f10*/  FFMA R20, R20, R29.reuse, R45 ;  /* 0x0000001d14147223 */ /* 0x080fe2000000002d */
[----:B------:R-:W1:Y:S01]  /*0f20*/  LDS R38, [R4+0x740] ;  /* 0x0007400004267984 */ /* 0x000e620000000800 */
[C---:B------:R-:W-:Y:S01]  /*0f30*/  FFMA R45, R16.reuse, R29, R44 ;  /* 0x0000001d102d7223 */ /* 0x040fe2000000002c */
[----:B------:R-:W-:-:S02]  /*0f40*/  FFMA R43, R16, R25, R42 ;  /* 0x00000019102b7223 */ /* 0x000fc4000000002a */
[----:B------:R-:W2:Y:S04]  /*0f50*/  LDS R44, [R4+0x7c0] ;  /* 0x0007c000042c7984 */ /* 0x000ea80000000800 */
[----:B------:R-:W2:Y:S01]  /*0f60*/  LDS R16, [R4+0x780] ;  /* 0x0007800004107984 */ /* 0x000ea20000000800 */
[C---:B---3--:R-:W-:Y:S01]  /*0f70*/  FFMA R25, R41.reuse, R18, R12 ;  /* 0x0000001229197223 */ /* 0x048fe2000000000c */
[C---:B------:R-:W-:Y:S01]  /*0f80*/  FFMA R28, R41.reuse, R22, R28 ;  /* 0x00000016291c7223 */ /* 0x040fe2000000001c */
[C---:B------:R-:W-:Y:S01]  /*0f90*/  FFMA R40, R41.reuse, R26, R40 ;  /* 0x0000001a29287223 */ /* 0x040fe20000000028 */
[----:B------:R-:W-:Y:S01]  /*0fa0*/  FFMA R21, R41, R30, R53 ;  /* 0x0000001e29157223 */ /* 0x000fe20000000035 */
[C---:B----4-:R-:W-:Y:S01]  /*0fb0*/  FFMA R51, R14.reuse, R18, R51 ;  /* 0x000000120e337223 */ /* 0x050fe20000000033 */
[C---:B------:R-:W-:Y:S01]  /*0fc0*/  FFMA R50, R14.reuse, R22, R50 ;  /* 0x000000160e327223 */ /* 0x040fe20000000032 */
[C---:B------:R-:W-:Y:S01]  /*0fd0*/  FFMA R48, R14.reuse, R26, R48 ;  /* 0x0000001a0e307223 */ /* 0x040fe20000000030 */
[----:B------:R-:W-:Y:S01]  /*0fe0*/  FFMA R29, R14, R30, R20 ;  /* 0x0000001e0e1d7223 */ /* 0x000fe20000000014 */
[C---:B-----5:R-:W-:Y:S01]  /*0ff0*/  FFMA R41, R11.reuse, R18, R10 ;  /* 0x000000120b297223 */ /* 0x060fe2000000000a */
[----:B------:R-:W-:Y:S01]  /*1000*/  FFMA R42, R11, R22, R49 ;  /* 0x000000160b2a7223 */ /* 0x000fe20000000031 */
[----:B------:R-:W-:Y:S01]  /*1010*/  FFMA R17, R9, R18, R8 ;  /* 0x0000001209117223 */ /* 0x000fe20000000008 */
[C---:B------:R-:W-:Y:S01]  /*1020*/  FFMA R46, R11.reuse, R26, R47 ;  /* 0x0000001a0b2e7223 */ /* 0x040fe2000000002f */
[----:B------:R-:W-:Y:S01]  /*1030*/  FFMA R20, R11, R30, R13 ;  /* 0x0000001e0b147223 */ /* 0x000fe2000000000d */
[C---:B------:R-:W-:Y:S01]  /*1040*/  FFMA R22, R9.reuse, R22, R15 ;  /* 0x0000001609167223 */ /* 0x040fe2000000000f */
[C---:B------:R-:W-:Y:S01]  /*1050*/  FFMA R52, R9.reuse, R26, R43 ;  /* 0x0000001a09347223 */ /* 0x040fe2000000002b */
[----:B------:R-:W-:Y:S01]  /*1060*/  FFMA R18, R9, R30, R45 ;  /* 0x0000001e09127223 */ /* 0x000fe2000000002d */
[----:B------:R-:W-:Y:S01]  /*1070*/  LDS R49, [R4+0x800] ;  /* 0x0008000004317984 */ /* 0x000fe20000000800 */
[C---:B0-----:R-:W-:Y:S01]  /*1080*/  FFMA R51, R24.reuse, R19, R51 ;  /* 0x0000001318337223 */ /* 0x041fe20000000033 */
[----:B------:R-:W-:-:S02]  /*1090*/  FFMA R50, R24, R23, R50 ;  /* 0x0000001718327223 */ /* 0x000fc40000000032 */
[----:B------:R-:W0:Y:S01]  /*10a0*/  LDS.128 R8, [R3+0x20] ;  /* 0x0000200003087984 */ /* 0x000e220000000c00 */
[----:B------:R-:W-:-:S03]  /*10b0*/  FFMA R48, R24, R27, R48 ;  /* 0x0000001b18307223 */ /* 0x000fc60000000030 */
[----:B------:R-:W3:Y:S01]  /*10c0*/  LDS R47, [R4+0x840] ;  /* 0x00084000042f7984 */ /* 0x000ee20000000800 */
[----:B------:R-:W-:-:S03]  /*10d0*/  FFMA R24, R24, R31, R29 ;  /* 0x0000001f18187223 */ /* 0x000fc6000000001d */
[----:B------:R-:W4:Y:S04]  /*10e0*/  LDS R45, [R4+0x880] ;  /* 0x00088000042d7984 */ /* 0x000f280000000800 */
[----:B------:R-:W5:Y:S01]  /*10f0*/  LDS R43, [R4+0x8c0] ;  /* 0x0008c000042b7984 */ /* 0x000f620000000800 */
[C---:B-1----:R-:W-:Y:S01]  /*1100*/  FFMA R25, R38.reuse, R19, R25 ;  /* 0x0000001326197223 */ /* 0x042fe20000000019 */
[C---:B------:R-:W-:Y:S01]  /*1110*/  FFMA R28, R38.reuse, R23, R28 ;  /* 0x00000017261c7223 */ /* 0x040fe2000000001c */
[C---:B------:R-:W-:Y:S01]  /*1120*/  FFMA R40, R38.reuse, R27, R40 ;  /* 0x0000001b26287223 */ /* 0x040fe20000000028 */
[----:B------:R-:W1:Y:S01]  /*1130*/  LDS.128 R12, [R3+0x420] ;  /* 0x00042000030c7984 */ /* 0x000e620000000c00 */
[----:B------:R-:W-:Y:S01]  /*1140*/  FFMA R26, R38, R31, R21 ;  /* 0x0000001f261a7223 */ /* 0x000fe20000000015 */
[C---:B--2---:R-:W-:Y:S01]  /*1150*/  FFMA R38, R44.reuse, R19, R17 ;  /* 0x000000132c267223 */ /* 0x044fe20000000011 */
[C---:B------:R-:W-:Y:S01]  /*1160*/  FFMA R30, R44.reuse, R23, R22 ;  /* 0x000000172c1e7223 */ /* 0x040fe20000000016 */
[----:B------:R-:W-:Y:S01]  /*1170*/  FFMA R52, R44, R27, R52 ;  /* 0x0000001b2c347223 */ /* 0x000fe20000000034 */
[C---:B------:R-:W-:Y:S01]  /*1180*/  FFMA R41, R16.reuse, R19, R41 ;  /* 0x0000001310297223 */ /* 0x040fe20000000029 */
[C---:B------:R-:W-:Y:S01]  /*1190*/  FFMA R42, R16.reuse, R23, R42 ;  /* 0x00000017102a7223 */ /* 0x040fe2000000002a */
[C---:B------:R-:W-:Y:S01]  /*11a0*/  FFMA R46, R16.reuse, R27, R46 ;  /* 0x0000001b102e7223 */ /* 0x040fe2000000002e */
[-C--:B------:R-:W-:Y:S01]  /*11b0*/  FFMA R29, R16, R31.reuse, R20 ;  /* 0x0000001f101d7223 */ /* 0x080fe20000000014 */
[----:B------:R-:W-:Y:S01]  /*11c0*/  FFMA R44, R44, R31, R18 ;  /* 0x0000001f2c2c7223 */ /* 0x000fe20000000012 */
[----:B------:R-:W-:Y:S04]  /*11d0*/  LDS.128 R20, [R3+0xc20] ;  /* 0x000c200003147984 */ /* 0x000fe80000000c00 */
[----:B------:R-:W2:Y:S01]  /*11e0*/  LDS.128 R16, [R3+0x820] ;  /* 0x0008200003107984 */ /* 0x000ea20000000c00 */
[C---:B0-----:R-:W-:Y:S01]  /*11f0*/  FFMA R27, R8.reuse, R49, R51 ;  /* 0x00000031081b7223 */ /* 0x041fe20000000033 */
[C---:B---3--:R-:W-:Y:S01]  /*1200*/  FFMA R25, R8.reuse, R47, R25 ;  /* 0x0000002f08197223 */ /* 0x048fe20000000019 */
[C---:B----4-:R-:W-:Y:S01]  /*1210*/  FFMA R41, R8.reuse, R45, R41 ;  /* 0x0000002d08297223 */ /* 0x050fe20000000029 */
[----:B-----5:R-:W-:-:S02]  /*1220*/  FFMA R31, R8, R43, R38 ;  /* 0x0000002b081f7223 */ /* 0x020fc40000000026 */
[----:B------:R-:W-:Y:S01]  /*1230*/  LDS R38, [R4+0x940] ;  /* 0x0009400004267984 */ /* 0x000fe20000000800 */
[----:B-1----:R-:W-:-:S03]  /*1240*/  FFMA R8, R43, R12, R30 ;  /* 0x0000000c2b087223 */ /* 0x002fc6000000001e */
[----:B------:R-:W0:Y:S01]  /*1250*/  LDS R30, [R4+0x900] ;  /* 0x00090000041e7984 */ /* 0x000e220000000800 */
[-C--:B------:R-:W-:Y:S01]  /*1260*/  FFMA R50, R49, R12.reuse, R50 ;  /* 0x0000000c31327223 */ /* 0x080fe20000000032 */
[-C--:B------:R-:W-:Y:S01]  /*1270*/  FFMA R28, R47, R12.reuse, R28 ;  /* 0x0000000c2f1c7223 */ /* 0x080fe2000000001c */
[----:B------:R-:W-:Y:S02]  /*1280*/  FFMA R42, R45, R12, R42 ;  /* 0x0000000c2d2a7223 */ /* 0x000fe4000000002a */
[----:B------:R-:W-:Y:S01]  /*1290*/  LDS R12, [R4+0x9c0] ;  /* 0x0009c000040c7984 */ /* 0x000fe20000000800 */
[-C--:B--2---:R-:W-:Y:S01]  /*12a0*/  FFMA R53, R47, R16.reuse, R40 ;  /* 0x000000102f357223 */ /* 0x084fe20000000028 */
[-C--:B------:R-:W-:Y:S02]  /*12b0*/  FFMA R40, R43, R16.reuse, R52 ;  /* 0x000000102b287223 */ /* 0x080fe40000000034 */
[----:B------:R-:W1:Y:S01]  /*12c0*/  LDS R52, [R4+0x980] ;  /* 0x0009800004347984 */ /* 0x000e620000000800 */
[C---:B------:R-:W-:Y:S01]  /*12d0*/  FFMA R48, R49.reuse, R16, R48 ;  /* 0x0000001031307223 */ /* 0x040fe20000000030 */
[----:B------:R-:W-:Y:S01]  /*12e0*/  FFMA R24, R49, R20, R24 ;  /* 0x0000001431187223 */ /* 0x000fe20000000018 */
[C---:B------:R-:W-:Y:S01]  /*12f0*/  FFMA R46, R45.reuse, R16, R46 ;  /* 0x000000102d2e7223 */ /* 0x040fe2000000002e */
[-C--:B------:R-:W-:Y:S01]  /*1300*/  FFMA R29, R45, R20.reuse, R29 ;  /* 0x000000142d1d7223 */ /* 0x080fe2000000001d */
[-C--:B------:R-:W-:Y:S01]  /*1310*/  FFMA R16, R47, R20.reuse, R26 ;  /* 0x000000142f107223 */ /* 0x080fe2000000001a */
[----:B------:R-:W2:Y:S01]  /*1320*/  LDS R45, [R4+0xa00] ;  /* 0x000a0000042d7984 */ /* 0x000ea20000000800 */
[----:B------:R-:W-:-:S03]  /*1330*/  FFMA R44, R43, R20, R44 ;  /* 0x000000142b2c7223 */ /* 0x000fc6000000002c */
[----:B------:R-:W3:Y:S04]  /*1340*/  LDS R49, [R4+0xa40] ;  /* 0x000a400004317984 */ /* 0x000ee80000000800 */
[----:B------:R-:W4:Y:S01]  /*1350*/  LDS R20, [R4+0xb00] ;  /* 0x000b000004147984 */ /* 0x000f220000000800 */
[C---:B0-----:R-:W-:Y:S01]  /*1360*/  FFMA R26, R30.reuse, R9, R27 ;  /* 0x000000091e1a7223 */ /* 0x041fe2000000001b */
[C---:B------:R-:W-:Y:S01]  /*1370*/  FFMA R50, R30.reuse, R13, R50 ;  /* 0x0000000d1e327223 */ /* 0x040fe20000000032 */
[C---:B------:R-:W-:Y:S01]  /*1380*/  FFMA R48, R30.reuse, R17, R48 ;  /* 0x000000111e307223 */ /* 0x040fe20000000030 */
[----:B------:R-:W-:Y:S01]  /*1390*/  FFMA R30, R30, R21, R24 ;  /* 0x000000151e1e7223 */ /* 0x000fe20000000018 */
[C---:B------:R-:W-:Y:S01]  /*13a0*/  FFMA R24, R38.reuse, R9, R25 ;  /* 0x0000000926187223 */ /* 0x040fe20000000019 */
[----:B------:R-:W0:Y:S01]  /*13b0*/  LDS R27, [R4+0xa80] ;  /* 0x000a8000041b7984 */ /* 0x000e220000000800 */
[C---:B------:R-:W-:Y:S01]  /*13c0*/  FFMA R28, R38.reuse, R13, R28 ;  /* 0x0000000d261c7223 */ /* 0x040fe2000000001c */
[----:B------:R-:W-:-:S02]  /*13d0*/  FFMA R53, R38, R17, R53 ;  /* 0x0000001126357223 */ /* 0x000fc40000000035 */
[----:B------:R-:W5:Y:S01]  /*13e0*/  LDS R25, [R4+0xac0] ;  /* 0x000ac00004197984 */ /* 0x000f620000000800 */
[----:B------:R-:W-:-:S03]  /*13f0*/  FFMA R51, R38, R21, R16 ;  /* 0x0000001526337223 */ /* 0x000fc60000000010 */
[----:B------:R-:W5:Y:S01]  /*1400*/  LDS R16, [R4+0xb40] ;  /* 0x000b400004107984 */ /* 0x000f620000000800 */
[C---:B-1----:R-:W-:Y:S01]  /*1410*/  FFMA R47, R52.reuse, R13, R42 ;  /* 0x0000000d342f7223 */ /* 0x042fe2000000002a */
[C---:B------:R-:W-:Y:S01]  /*1420*/  FFMA R38, R52.reuse, R9, R41 ;  /* 0x0000000934267223 */ /* 0x040fe20000000029 */
[----:B------:R-:W-:Y:S01]  /*1430*/  FFMA R29, R52, R21, R29 ;  /* 0x00000015341d7223 */ /* 0x000fe2000000001d */
[C---:B------:R-:W-:Y:S01]  /*1440*/  FFMA R42, R12.reuse, R9, R31 ;  /* 0x000000090c2a7223 */ /* 0x040fe2000000001f */
[C---:B------:R-:W-:Y:S01]  /*1450*/  FFMA R31, R12.reuse, R13, R8 ;  /* 0x0000000d0c1f7223 */ /* 0x040fe20000000008 */
[C---:B------:R-:W-:Y:S01]  /*1460*/  FFMA R41, R12.reuse, R17, R40 ;  /* 0x000000110c297223 */ /* 0x040fe20000000028 */
[----:B------:R-:W-:Y:S01]  /*1470*/  FFMA R21, R12, R21, R44 ;  /* 0x000000150c157223 */ /* 0x000fe2000000002c */
[----:B------:R-:W1:Y:S04]  /*1480*/  LDS R8, [R4+0xb80] ;  /* 0x000b800004087984 */ /* 0x000e680000000800 */
[----:B------:R-:W1:Y:S01]  /*1490*/  LDS R12, [R4+0xbc0] ;  /* 0x000bc000040c7984 */ /* 0x000e620000000800 */
[----:B------:R-:W-:Y:S01]  /*14a0*/  FFMA R43, R52, R17, R46 ;  /* 0x00000011342b7223 */ /* 0x000fe2000000002e */
[C---:B--2---:R-:W-:Y:S01]  /*14b0*/  FFMA R17, R45.reuse, R10, R26 ;  /* 0x0000000a2d117223 */ /* 0x044fe2000000001a */
[C---:B------:R-:W-:Y:S01]  /*14c0*/  FFMA R50, R45.reuse, R14, R50 ;  /* 0x0000000e2d327223 */ /* 0x040fe20000000032 */
[C---:B------:R-:W-:Y:S01]  /*14d0*/  FFMA R48, R45.reuse, R18, R48 ;  /* 0x000000122d307223 */ /* 0x040fe20000000030 */
[----:B------:R-:W-:Y:S01]  /*14e0*/  FFMA R30, R45, R22, R30 ;  /* 0x000000162d1e7223 */ /* 0x000fe2000000001e */
[C---:B---3--:R-:W-:Y:S01]  /*14f0*/  FFMA R45, R49.reuse, R10, R24 ;  /* 0x0000000a312d7223 */ /* 0x048fe20000000018 */
[C---:B------:R-:W-:Y:S01]  /*1500*/  FFMA R26, R49.reuse, R18, R53 ;  /* 0x00000012311a7223 */ /* 0x040fe20000000035 */
[C---:B------:R-:W-:Y:S01]  /*1510*/  FFMA R24, R49.reuse, R22, R51 ;  /* 0x0000001631187223 */ /* 0x040fe20000000033 */
[----:B------:R-:W-:Y:S01]  /*1520*/  FFMA R28, R49, R14, R28 ;  /* 0x0000000e311c7223 */ /* 0x000fe2000000001c */
[C---:B----4-:R-:W-:Y:S01]  /*1530*/  FFMA R17, R20.reuse, R11, R17 ;  /* 0x0000000b14117223 */ /* 0x050fe20000000011 */
[----:B------:R-:W-:Y:S01]  /*1540*/  LDS R53, [R4+0xc80] ;  /* 0x000c800004357984 */ /* 0x000fe20000000800 */
[C---:B0-----:R-:W-:Y:S01]  /*1550*/  FFMA R13, R27.reuse, R10, R38 ;  /* 0x0000000a1b0d7223 */ /* 0x041fe20000000026 */
        /* <DEDUP_REMOVED lines=9> */
[----:B------:R-:W-:Y:S01]  /*15f0*/  FFMA R43, R20, R23, R30 ;  /* 0x00000017142b7223 */ /* 0x000fe2000000001e */
[C---:B------:R-:W-:Y:S01]  /*1600*/  FFMA R45, R16.reuse, R11, R45 ;  /* 0x0000000b102d7223 */ /* 0x040fe2000000002d */
[C---:B------:R-:W-:Y:S01]  /*1610*/  FFMA R47, R16.reuse, R15, R28 ;  /* 0x0000000f102f7223 */ /* 0x040fe2000000001c */
[C---:B------:R-:W-:Y:S01]  /*1620*/  FFMA R49, R16.reuse, R19, R26 ;  /* 0x0000001310317223 */ /* 0x040fe2000000001a */
[----:B------:R-:W-:Y:S01]  /*1630*/  FFMA R51, R16, R23, R24 ;  /* 0x0000001710337223 */ /* 0x000fe20000000018 */
[----:B------:R-:W-:Y:S01]  /*1640*/  LDS R18, [R4+0xc40] ;  /* 0x000c400004127984 */ /* 0x000fe20000000800 */
[C---:B-1----:R-:W-:Y:S01]  /*1650*/  FFMA R22, R8.reuse, R11, R13 ;  /* 0x0000000b08167223 */ /* 0x042fe2000000000d */
[----:B------:R-:W-:-:S02]  /*1660*/  FFMA R38, R8, R15, R38 ;  /* 0x0000000f08267223 */ /* 0x000fc40000000026 */
[----:B------:R-:W-:Y:S01]  /*1670*/  LDS R16, [R4+0xc00] ;  /* 0x000c000004107984 */ /* 0x000fe20000000800 */
[C---:B------:R-:W-:Y:S01]  /*1680*/  FFMA R40, R8.reuse, R19, R40 ;  /* 0x0000001308287223 */ /* 0x040fe20000000028 */
[----:B------:R-:W-:Y:S01]  /*1690*/  FFMA R44, R8, R23, R44 ;  /* 0x00000017082c7223 */ /* 0x000fe2000000002c */
[C---:B------:R-:W-:Y:S01]  /*16a0*/  FFMA R48, R12.reuse, R11, R9 ;  /* 0x0000000b0c307223 */ /* 0x040fe20000000009 */
[----:B------:R-:W0:Y:S04]  /*16b0*/  LDS.128 R24, [R3+0x30] ;  /* 0x0000300003187984 */ /* 0x000e280000000c00 */
[----:B------:R-:W1:Y:S04]  /*16c0*/  LDS R20, [R4+0xcc0] ;  /* 0x000cc00004147984 */ /* 0x000e680000000800 */
[----:B------:R-:W2:Y:S04]  /*16d0*/  LDS.128 R28, [R3+0x430] ;  /* 0x00043000031c7984 */ /* 0x000ea80000000c00 */
[----:B------:R-:W3:Y:S01]  /*16e0*/  LDS.128 R8, [R3+0x830] ;  /* 0x0008300003087984 */ /* 0x000ee20000000c00 */
[C---:B------:R-:W-:Y:S01]  /*16f0*/  FFMA R50, R12.reuse, R15, R14 ;  /* 0x0000000f0c327223 */ /* 0x040fe2000000000e */
[C---:B------:R-:W-:Y:S01]  /*1700*/  FFMA R19, R12.reuse, R19, R42 ;  /* 0x000000130c137223 */ /* 0x040fe2000000002a */
[----:B------:R-:W-:-:S02]  /*1710*/  FFMA R23, R12, R23, R46 ;  /* 0x000000170c177223 */ /* 0x000fc4000000002e */
[----:B------:R-:W4:Y:S01]  /*1720*/  LDS.128 R12, [R3+0xc30] ;  /* 0x000c3000030c7984 */ /* 0x000f220000000c00 */
[C---:B0-----:R-:W-:Y:S01]  /*1730*/  FFMA R42, R24.reuse, R16, R17 ;  /* 0x00000010182a7223 */ /* 0x041fe20000000011 */
[C---:B------:R-:W-:Y:S01]  /*1740*/  FFMA R46, R24.reuse, R18, R45 ;  /* 0x00000012182e7223 */ /* 0x040fe2000000002d */
[C---:B------:R-:W-:Y:S01]  /*1750*/  FFMA R22, R24.reuse, R53, R22 ;  /* 0x0000003518167223 */ /* 0x040fe20000000016 */
[----:B------:R-:W0:Y:S01]  /*1760*/  LDS R17, [R4+0xd00] ;  /* 0x000d000004117984 */ /* 0x000e220000000800 */
[----:B-1----:R-:W-:Y:S01]  /*1770*/  FFMA R48, R24, R20, R48 ;  /* 0x0000001418307223 */ /* 0x002fe20000000030 */
[-C--:B--2---:R-:W-:Y:S01]  /*1780*/  FFMA R24, R16, R28.reuse, R21 ;  /* 0x0000001c10187223 */ /* 0x084fe20000000015 */
[-C--:B------:R-:W-:Y:S01]  /*1790*/  FFMA R52, R18, R28.reuse, R47 ;  /* 0x0000001c12347223 */ /* 0x080fe2000000002f */
[CC--:B------:R-:W-:Y:S01]  /*17a0*/  FFMA R38, R53.reuse, R28.reuse, R38 ;  /* 0x0000001c35267223 */ /* 0x0c0fe20000000026 */
[C---:B------:R-:W-:Y:S01]  /*17b0*/  FFMA R50, R20.reuse, R28, R50 ;  /* 0x0000001c14327223 */ /* 0x040fe20000000032 */
[-C--:B---3--:R-:W-:Y:S01]  /*17c0*/  FFMA R21, R20, R8.reuse, R19 ;  /* 0x0000000814157223 */ /* 0x088fe20000000013 */
[-C--:B------:R-:W-:Y:S01]  /*17d0*/  FFMA R28, R16, R8.reuse, R41 ;  /* 0x00000008101c7223 */ /* 0x080fe20000000029 */
[----:B------:R-:W1:Y:S01]  /*17e0*/  LDS R19, [R4+0xd80] ;  /* 0x000d800004137984 */ /* 0x000e620000000800 */
[-C--:B------:R-:W-:Y:S01]  /*17f0*/  FFMA R49, R18, R8.reuse, R49 ;  /* 0x0000000812317223 */ /* 0x080fe20000000031 */
[----:B------:R-:W-:-:S02]  /*1800*/  FFMA R40, R53, R8, R40 ;  /* 0x0000000835287223 */ /* 0x000fc40000000028 */
[----:B------:R-:W2:Y:S01]  /*1810*/  LDS R8, [R4+0xd40] ;  /* 0x000d400004087984 */ /* 0x000ea20000000800 */
[-C--:B----4-:R-:W-:Y:S01]  /*1820*/  FFMA R43, R16, R12.reuse, R43 ;  /* 0x0000000c102b7223 */ /* 0x090fe2000000002b */
[-C--:B------:R-:W-:Y:S02]  /*1830*/  FFMA R44, R53, R12.reuse, R44 ;  /* 0x0000000c352c7223 */ /* 0x080fe4000000002c */
[----:B------:R-:W3:Y:S01]  /*1840*/  LDS R16, [R4+0xdc0] ;  /* 0x000dc00004107984 */ /* 0x000ee20000000800 */
[-C--:B------:R-:W-:Y:S01]  /*1850*/  FFMA R18, R18, R12.reuse, R51 ;  /* 0x0000000c12127223 */ /* 0x080fe20000000033 */
[----:B------:R-:W-:Y:S02]  /*1860*/  FFMA R12, R20, R12, R23 ;  /* 0x0000000c140c7223 */ /* 0x000fe40000000017 */
[----:B------:R-:W4:Y:S01]  /*1870*/  LDS R20, [R4+0xe00] ;  /* 0x000e000004147984 */ /* 0x000f220000000800 */
[C---:B0-----:R-:W-:Y:S01]  /*1880*/  FFMA R23, R17.reuse, R25, R42 ;  /* 0x0000001911177223 */ /* 0x041fe2000000002a */
[C---:B------:R-:W-:Y:S01]  /*1890*/  FFMA R41, R17.reuse, R29, R24 ;  /* 0x0000001d11297223 */ /* 0x040fe20000000018 */
[C---:B------:R-:W-:Y:S01]  /*18a0*/  FFMA R45, R17.reuse, R9, R28 ;  /* 0x00000009112d7223 */ /* 0x040fe2000000001c */
[----:B------:R-:W-:Y:S01]  /*18b0*/  FFMA R43, R17, R13, R43 ;  /* 0x0000000d112b7223 */ /* 0x000fe2000000002b */
[----:B------:R-:W0:Y:S04]  /*18c0*/  LDS R24, [R4+0xe40] ;  /* 0x000e400004187984 */ /* 0x000e280000000800 */
[----:B------:R-:W5:Y:S01]  /*18d0*/  LDS R28, [R4+0xf00] ;  /* 0x000f0000041c7984 */ /* 0x000f620000000800 */
[C---:B-1----:R-:W-:Y:S01]  /*18e0*/  FFMA R53, R19.reuse, R25, R22 ;  /* 0x0000001913357223 */ /* 0x042fe20000000016 */
[C---:B------:R-:W-:Y:S01]  /*18f0*/  FFMA R22, R19.reuse, R29, R38 ;  /* 0x0000001d13167223 */ /* 0x040fe20000000026 */
[C---:B------:R-:W-:Y:S01]  /*1900*/  FFMA R40, R19.reuse, R9, R40 ;  /* 0x0000000913287223 */ /* 0x040fe20000000028 */
[----:B------:R-:W-:Y:S01]  /*1910*/  FFMA R19, R19, R13, R44 ;  /* 0x0000000d13137223 */ /* 0x000fe2000000002c */
[C---:B--2---:R-:W-:Y:S01]  /*1920*/  FFMA R17, R8.reuse, R25, R46 ;  /* 0x0000001908117223 */ /* 0x044fe2000000002e */
[C---:B------:R-:W-:Y:S01]  /*1930*/  FFMA R47, R8.reuse, R29, R52 ;  /* 0x0000001d082f7223 */ /* 0x040fe20000000034 */
[C---:B------:R-:W-:Y:S01]  /*1940*/  FFMA R49, R8.reuse, R9, R49 ;  /* 0x0000000908317223 */ /* 0x040fe20000000031 */
[-C--:B------:R-:W-:Y:S01]  /*1950*/  FFMA R51, R8, R13.reuse, R18 ;  /* 0x0000000d08337223 */ /* 0x080fe20000000012 */
[----:B------:R-:W1:Y:S04]  /*1960*/  LDS R44, [R4+0xec0] ;  /* 0x000ec000042c7984 */ /* 0x000e680000000800 */
[----:B------:R-:W2:Y:S04]  /*1970*/  LDS R8, [R4+0xe80] ;  /* 0x000e800004087984 */ /* 0x000ea80000000800 */
[----:B------:R-:W2:Y:S04]  /*1980*/  LDS R42, [R4+0xf40] ;  /* 0x000f4000042a7984 */ /* 0x000ea80000000800 */
[----:B------:R-:W2:Y:S04]  /*1990*/  LDS R18, [R4+0xf80] ;  /* 0x000f800004127984 */ /* 0x000ea80000000800 */
[----:B------:R-:W2:Y:S01]  /*19a0*/  LDS R38, [R4+0xfc0] ;  /* 0x000fc00004267984 */ /* 0x000ea20000000800 */
[----:B------:R-:W-:Y:S01]  /*19b0*/  UIADD3 UR4, UPT, UPT, UR4, 0x1, URZ ;  /* 0x0000000104047890 */ /* 0x000fe2000fffe0ff */
[C---:B---3--:R-:W-:Y:S01]  /*19c0*/  FFMA R13, R16.reuse, R13, R12 ;  /* 0x0000000d100d7223 */ /* 0x048fe2000000000c */
[----:B------:R-:W-:Y:S01]  /*19d0*/  MOV R12, UR14 ;  /* 0x0000000e000c7c02 */ /* 0x000fe20008000f00 */
[C---:B------:R-:W-:Y:S01]  /*19e0*/  FFMA R25, R16.reuse, R25, R48 ;  /* 0x0000001910197223 */ /* 0x040fe20000000030 */
[----:B------:R-:W-:Y:S01]  /*19f0*/  UISETP.NE.AND UP0, UPT, UR4, URZ, UPT ;  /* 0x000000ff0400728c */ /* 0x000fe2000bf05270 */
[C---:B------:R-:W-:Y:S01]  /*1a00*/  FFMA R29, R16.reuse, R29, R50 ;  /* 0x0000001d101d7223 */ /* 0x040fe20000000032 */
[----:B------:R-:W-:Y:S01]  /*1a10*/  FFMA R21, R16, R9, R21 ;  /* 0x0000000910157223 */ /* 0x000fe20000000015 */
[----:B------:R-:W-:Y:S01]  /*1a20*/  LEA R33, R12, R33, 0x4 ;  /* 0x000000210c217211 */ /* 0x000fe200078e20ff */
[C---:B----4-:R-:W-:Y:S01]  /*1a30*/  FFMA R23, R20.reuse, R26, R23 ;  /* 0x0000001a14177223 */ /* 0x050fe20000000017 */
[C---:B------:R-:W-:Y:S01]  /*1a40*/  FFMA R50, R20.reuse, R30, R41 ;  /* 0x0000001e14327223 */ /* 0x040fe20000000029 */
[----:B------:R-:W-:Y:S01]  /*1a50*/  FFMA R48, R20, R10, R45 ;  /* 0x0000000a14307223 */ /* 0x000fe2000000002d */
[C---:B0-----:R-:W-:Y:S01]  /*1a60*/  FFMA R17, R24.reuse, R26, R17 ;  /* 0x0000001a18117223 */ /* 0x041fe20000000011 */
[C---:B------:R-:W-:Y:S01]  /*1a70*/  FFMA R12, R24.reuse, R30, R47 ;  /* 0x0000001e180c7223 */ /* 0x040fe2000000002f */
[----:B------:R-:W-:Y:S01]  /*1a80*/  FFMA R46, R24, R10, R49 ;  /* 0x0000000a182e7223 */ /* 0x000fe20000000031 */
[-C--:B------:R-:W-:Y:S01]  /*1a90*/  FFMA R20, R20, R14.reuse, R43 ;  /* 0x0000000e14147223 */ /* 0x080fe2000000002b */
[----:B------:R-:W-:Y:S01]  /*1aa0*/  FFMA R24, R24, R14, R51 ;  /* 0x0000000e18187223 */ /* 0x000fe20000000033 */
[----:B------:R-:W-:Y:S01]  /*1ab0*/  MOV R9, UR14 ;  /* 0x0000000e00097c02 */ /* 0x000fe20008000f00 */
[C---:B-----5:R-:W-:Y:S01]  /*1ac0*/  FFMA R51, R28.reuse, R27, R23 ;  /* 0x0000001b1c337223 */ /* 0x060fe20000000017 */
[----:B------:R-:W-:Y:S01]  /*1ad0*/  FFMA R23, R28, R15, R20 ;  /* 0x0000000f1c177223 */ /* 0x000fe20000000014 */
[-C--:B-1----:R-:W-:Y:S01]  /*1ae0*/  FFMA R25, R44, R26.reuse, R25 ;  /* 0x0000001a2c197223 */ /* 0x082fe20000000019 */
[C---:B--2---:R-:W-:Y:S01]  /*1af0*/  FFMA R53, R8.reuse, R26, R53 ;  /* 0x0000001a08357223 */ /* 0x044fe20000000035 */
        /* <DEDUP_REMOVED lines=16> */
[----:B------:R-:W-:Y:S01]  /*1c00*/  FFMA R20, R38, R11, R26 ;  /* 0x0000000b26147223 */ /* 0x000fe2000000001a */
[----:B------:R-:W-:Y:S01]  /*1c10*/  LEA R34, R9, R34, 0x4 ;  /* 0x0000002209227211 */ /* 0x000fe200078e20ff */
[C---:B------:R-:W-:Y:S01]  /*1c20*/  FFMA R50, R28.reuse, R31, R50 ;  /* 0x0000001f1c327223 */ /* 0x040fe20000000032 */
[----:B------:R-:W-:Y:S01]  /*1c30*/  FFMA R48, R28, R11, R48 ;  /* 0x0000000b1c307223 */ /* 0x000fe20000000030 */
[----:B------:R-:W-:Y:S01]  /*1c40*/  FFMA R38, R38, R15, R14 ;  /* 0x0000000f26267223 */ /* 0x000fe2000000000e */
[----:B------:R-:W-:-:S02]  /*1c50*/  IADD3 R36, PT, PT, R36, 0x10, RZ ;  /* 0x0000001024247810 */ /* 0x000fc40007ffe0ff */
[----:B------:R-:W-:Y:S02]  /*1c60*/  IADD3 R35, PT, PT, R35, 0x10, RZ ;  /* 0x0000001023237810 */ /* 0x000fe40007ffe0ff */
[----:B------:R-:W-:Y:S02]  /*1c70*/  IADD3 R0, PT, PT, R0, 0x10, RZ ;  /* 0x0000001000007810 */ /* 0x000fe40007ffe0ff */
[----:B------:R-:W-:Y:S02]  /*1c80*/  IADD3 R2, PT, PT, R2, 0x10, RZ ;  /* 0x0000001002027810 */ /* 0x000fe40007ffe0ff */
[----:B------:R-:W-:Y:S02]  /*1c90*/  IADD3 R7, PT, PT, R7, 0x10, RZ ;  /* 0x0000001007077810 */ /* 0x000fe40007ffe0ff */
[----:B------:R-:W-:Y:S01]  /*1ca0*/  IADD3 R32, PT, PT, R32, 0x10, RZ ;  /* 0x0000001020207810 */ /* 0x000fe20007ffe0ff */
[----:B------:R-:W-:Y:S06]  /*1cb0*/  BAR.SYNC.DEFER_BLOCKING 0x0 ;  /* 0x0000000000007b1d */ /* 0x000fec0000010000 */
[----:B------:R-:W-:Y:S05]  /*1cc0*/  BRA.U UP0, `(.L_x_1) ;  /* 0xffffffe500a47547 */ /* 0x000fea000b83ffff */
.L_x_0:
[----:B------:R-:W0:Y:S01]  /*1cd0*/  LDC.64 R2, c[0x0][0x398] ;  /* 0x0000e600ff027b82 */ /* 0x000e220000000a00 */
[----:B------:R-:W-:Y:S01]  /*1ce0*/  IADD3 R15, PT, PT, R39, 0x10, RZ ;  /* 0x00000010270f7810 */ /* 0x000fe20007ffe0ff */
[----:B------:R-:W1:Y:S01]  /*1cf0*/  LDCU.64 UR4, c[0x0][0x390] ;  /* 0x00007200ff0477ac */ /* 0x000e620008000a00 */
[C---:B------:R-:W-:Y:S02]  /*1d00*/  IADD3 R4, PT, PT, R37.reuse, 0x10, RZ ;  /* 0x0000001025047810 */ /* 0x040fe40007ffe0ff */
[----:B------:R-:W-:Y:S02]  /*1d10*/  IADD3 R22, PT, PT, R37, 0x20, RZ ;  /* 0x0000002025167810 */ /* 0x000fe40007ffe0ff */
[----:B------:R-:W-:Y:S02]  /*1d20*/  IADD3 R19, PT, PT, R39, 0x20, RZ ;  /* 0x0000002027137810 */ /* 0x000fe40007ffe0ff */
[-C--:B0-----:R-:W-:Y:S01]  /*1d30*/  ISETP.GE.AND P2, PT, R37, R3.reuse, PT ;  /* 0x000000032500720c */ /* 0x081fe20003f46270 */
[-C--:B------:R-:W-:Y:S01]  /*1d40*/  IMAD R0, R39, R3.reuse, RZ ;  /* 0x0000000327007224 */ /* 0x080fe200078e02ff */
[----:B------:R-:W-:-:S02]  /*1d50*/  ISETP.GE.AND P3, PT, R4, R3, PT ;  /* 0x000000030400720c */ /* 0x000fc40003f66270 */
[-C--:B------:R-:W-:Y:S02]  /*1d60*/  ISETP.GE.OR P1, PT, R39, R2.reuse, P2 ;  /* 0x000000022700720c */ /* 0x080fe40001726670 */
[----:B------:R-:W-:Y:S02]  /*1d70*/  ISETP.GE.OR P5, PT, R15, R2, P2 ;  /* 0x000000020f00720c */ /* 0x000fe400017a6670 */
[----:B------:R-:W-:Y:S02]  /*1d80*/  IADD3 R9, P0, PT, R37, R0, RZ ;  /* 0x0000000025097210 */ /* 0x000fe40007f1e0ff */
[----:B------:R-:W-:Y:S02]  /*1d90*/  ISETP.GE.OR P4, PT, R39, R2, P3 ;  /* 0x000000022700720c */ /* 0x000fe40001f86670 */
[----:B------:R-:W-:Y:S02]  /*1da0*/  LEA.HI.X.SX32 R14, R0, RZ, 0x1, P0 ;  /* 0x000000ff000e7211 */ /* 0x000fe400000f0eff */
[----:B-1----:R-:W-:-:S03]  /*1db0*/  LEA R4, P0, R9, UR4, 0x2 ;  /* 0x0000000409047c11 */ /* 0x002fc6000f8010ff */
[----:B------:R-:W0:Y:S01]  /*1dc0*/  @!P1 LDC.64 R12, c[0x0][0x390] ;  /* 0x0000e400ff0c9b82 */ /* 0x000e220000000a00 */
[----:B------:R-:W-:-:S07]  /*1dd0*/  @!P1 IADD3 R5, PT, PT, R37, R0, RZ ;  /* 0x0000000025059210 */ /* 0x000fce0007ffe0ff */
[----:B------:R-:W1:Y:S01]  /*1de0*/  @!P5 LDC.64 R6, c[0x0][0x390] ;  /* 0x0000e400ff06db82 */ /* 0x000e620000000a00 */
[----:B0-----:R-:W-:Y:S01]  /*1df0*/  @!P1 IMAD.WIDE R12, R5, 0x4, R12 ;  /* 0x00000004050c9825 */ /* 0x001fe200078e020c */
[----:B------:R-:W-:Y:S02]  /*1e00*/  LEA.HI.X R5, R9, UR5, R14, 0x2, P0 ;  /* 0x0000000509057c11 */ /* 0x000fe400080f140e */
[----:B------:R-:W-:Y:S02]  /*1e10*/  IADD3 R14, PT, PT, R37, 0x30, RZ ;  /* 0x00000030250e7810 */ /* 0x000fe40007ffe0ff */
[----:B------:R-:W-:Y:S01]  /*1e20*/  @!P1 STG.E desc[UR8][R12.64], R51 ;  /* 0x000000330c009986 */ /* 0x000fe2000c101908 */
[-C--:B------:R-:W-:Y:S02]  /*1e30*/  ISETP.GE.AND P0, PT, R22, R3.reuse, PT ;  /* 0x000000031600720c */ /* 0x080fe40003f06270 */
[----:B------:R-:W-:Y:S01]  /*1e40*/  ISETP.GE.AND P1, PT, R14, R3, PT ;  /* 0x000000030e00720c */ /* 0x000fe20003f26270 */
[----:B------:R0:W-:Y:S01]  /*1e50*/  @!P4 STG.E desc[UR8][R4.64+0x40], R10 ;  /* 0x0000400a0400c986 */ /* 0x0001e2000c101908 */
[----:B------:R-:W-:-:S02]  /*1e60*/  ISETP.GE.OR P4, PT, R39, R2, P0 ;  /* 0x000000022700720c */ /* 0x000fc40000786670 */
[----:B------:R-:W-:Y:S02]  /*1e70*/  ISETP.GE.OR P6, PT, R39, R2, P1 ;  /* 0x000000022700720c */ /* 0x000fe40000fc6670 */
[----:B------:R-:W-:Y:S02]  /*1e80*/  LEA R14, R3, R0, 0x4 ;  /* 0x00000000030e7211 */ /* 0x000fe400078e20ff */
[----:B------:R-:W-:Y:S02]  /*1e90*/  IADD3 R39, PT, PT, R39, 0x30, RZ ;  /* 0x0000003027277810 */ /* 0x000fe40007ffe0ff */
[----:B------:R-:W-:Y:S02]  /*1ea0*/  @!P5 IADD3 R9, PT, PT, R37, R14, RZ ;  /* 0x0000000e2509d210 */ /* 0x000fe40007ffe0ff */
[----:B------:R-:W-:-:S03]  /*1eb0*/  LEA R0, R3, R0, 0x5 ;  /* 0x0000000003007211 */ /* 0x000fc600078e28ff */
[----:B-1----:R-:W-:Y:S01]  /*1ec0*/  @!P5 IMAD.WIDE R6, R9, 0x4, R6 ;  /* 0x000000040906d825 */ /* 0x002fe200078e0206 */
[----:B------:R-:W-:Y:S01]  /*1ed0*/  @!P4 STG.E desc[UR8][R4.64+0x80], R8 ;  /* 0x000080080400c986 */ /* 0x000fe2000c101908 */
[-C--:B------:R-:W-:Y:S02]  /*1ee0*/  ISETP.GE.OR P4, PT, R19, R2.reuse, P2 ;  /* 0x000000021300720c */ /* 0x080fe40001786670 */
[----:B------:R-:W-:Y:S01]  /*1ef0*/  ISETP.GE.OR P2, PT, R39, R2, P2 ;  /* 0x000000022700720c */ /* 0x000fe20001746670 */
[----:B------:R1:W-:Y:S01]  /*1f00*/  @!P6 STG.E desc[UR8][R4.64+0xc0], R18 ;  /* 0x0000c0120400e986 */ /* 0x0003e2000c101908 */
[----:B------:R-:W-:-:S03]  /*1f10*/  IADD3 R9, P6, PT, R37, R14, RZ ;  /* 0x0000000e25097210 */ /* 0x000fc60007fde0ff */
[----:B------:R2:W-:Y:S01]  /*1f20*/  @!P5 STG.E desc[UR8][R6.64], R50 ;  /* 0x000000320600d986 */ /* 0x0005e2000c101908 */
[----:B------:R-:W-:Y:S02]  /*1f30*/  ISETP.GE.OR P5, PT, R15, R2, P3 ;  /* 0x000000020f00720c */ /* 0x000fe40001fa6670 */
[----:B------:R-:W-:Y:S02]  /*1f40*/  LEA.HI.X.SX32 R14, R14, RZ, 0x1, P6 ;  /* 0x000000ff0e0e7211 */ /* 0x000fe400030f0eff */
[----:B0-----:R-:W-:Y:S01]  /*1f50*/  LEA R10, P6, R9, UR4, 0x2 ;  /* 0x00000004090a7c11 */ /* 0x001fe2000f8c10ff */
[----:B------:R-:W0:Y:S01]  /*1f60*/  @!P4 LDC.64 R12, c[0x0][0x390] ;  /* 0x0000e400ff0ccb82 */ /* 0x000e220000000a00 */
[----:B-1----:R-:W-:Y:S02]  /*1f70*/  @!P4 IADD3 R5, PT, PT, R37, R0, RZ ;  /* 0x000000002505c210 */ /* 0x002fe40007ffe0ff */
[----:B------:R-:W-:Y:S02]  /*1f80*/  LEA.HI.X R11, R9, UR5, R14, 0x2, P6 ;  /* 0x00000005090b7c11 */ /* 0x000fe4000b0f140e */
[----:B------:R-:W-:-:S03]  /*1f90*/  ISETP.GE.OR P6, PT, R15, R2, P1 ;  /* 0x000000020f00720c */ /* 0x000fc60000fc6670 */
[----:B------:R-:W1:Y:S01]  /*1fa0*/  @!P2 LDC.64 R8, c[0x0][0x390] ;  /* 0x0000e400ff08ab82 */ /* 0x000e620000000a00 */
[----:B------:R-:W-:Y:S01]  /*1fb0*/  @!P5 STG.E desc[UR8][R10.64+0x40], R40 ;  /* 0x000040280a00d986 */ /* 0x000fe2000c101908 */
[----:B------:R-:W-:-:S08]  /*1fc0*/  ISETP.GE.OR P5, PT, R15, R2, P0 ;  /* 0x000000020f00720c */ /* 0x000fd000007a6670 */
[----:B------:R-:W-:Y:S01]  /*1fd0*/  @!P6 STG.E desc[UR8][R10.64+0xc0], R42 ;  /* 0x0000c02a0a00e986 */ /* 0x000fe2000c101908 */
[-C--:B------:R-:W-:Y:S02]  /*1fe0*/  ISETP.GE.OR P6, PT, R19, R2.reuse, P3 ;  /* 0x000000021300720c */ /* 0x080fe40001fc6670 */
[----:B------:R-:W-:Y:S02]  /*1ff0*/  ISETP.GE.OR P3, PT, R39, R2, P3 ;  /* 0x000000022700720c */ /* 0x000fe40001f66670 */
[----:B------:R3:W-:Y:S01]  /*2000*/  @!P5 STG.E desc[UR8][R10.64+0x80], R44 ;  /* 0x0000802c0a00d986 */ /* 0x0007e2000c101908 */
[----:B--2---:R-:W-:Y:S01]  /*2010*/  IADD3 R7, P5, PT, R37, R0, RZ ;  /* 0x0000000025077210 */ /* 0x004fe20007fbe0ff */
[----:B0-----:R-:W-:-:S03]  /*2020*/  @!P4 IMAD.WIDE R4, R5, 0x4, R12 ;  /* 0x000000040504c825 */ /* 0x001fc600078e020c */
[----:B------:R-:W-:Y:S02]  /*2030*/  LEA.HI.X.SX32 R14, R0, RZ, 0x1, P5 ;  /* 0x000000ff000e7211 */ /* 0x000fe400028f0eff */
[----:B------:R-:W-:Y:S01]  /*2040*/  LEA R6, P5, R7, UR4, 0x2 ;  /* 0x0000000407067c11 */ /* 0x000fe2000f8a10ff */
[----:B------:R0:W-:Y:S01]  /*2050*/  @!P4 STG.E desc[UR8][R4.64], R48 ;  /* 0x000000300400c986 */ /* 0x0001e2000c101908 */
[----:B------:R-:W-:Y:S02]  /*2060*/  LEA R0, R3, R0, 0x4 ;  /* 0x0000000003007211 */ /* 0x000fe400078e20ff */
[----:B------:R-:W-:Y:S02]  /*2070*/  LEA.HI.X R7, R7, UR5, R14, 0x2, P5 ;  /* 0x0000000507077c11 */ /* 0x000fe4000a8f140e */
[CC--:B------:R-:W-:Y:S02]  /*2080*/  ISETP.GE.OR P4, PT, R19.reuse, R2.reuse, P0 ;  /* 0x000000021300720c */ /* 0x0c0fe40000786670 */
[----:B------:R-:W-:Y:S01]  /*2090*/  ISETP.GE.OR P5, PT, R19, R2, P1 ;  /* 0x000000021300720c */ /* 0x000fe20000fa6670 */
[----:B------:R0:W-:Y:S01]  /*20a0*/  @!P6 STG.E desc[UR8][R6.64+0x40], R46 ;  /* 0x0000402e0600e986 */ /* 0x0001e2000c101908 */
[----:B------:R-:W-:-:S02]  /*20b0*/  IADD3 R3, P6, PT, R37, R0, RZ ;  /* 0x0000000025037210 */ /* 0x000fc40007fde0ff */
[CC--:B------:R-:W-:Y:S02]  /*20c0*/  ISETP.GE.OR P0, PT, R39.reuse, R2.reuse, P0 ;  /* 0x000000022700720c */ /* 0x0c0fe40000706670 */
[----:B------:R-:W-:Y:S02]  /*20d0*/  ISETP.GE.OR P1, PT, R39, R2, P1 ;  /* 0x000000022700720c */ /* 0x000fe40000f26670 */
[----:B------:R-:W-:Y:S02]  /*20e0*/  @!P2 IADD3 R37, PT, PT, R37, R0, RZ ;  /* 0x000000002525a210 */ /* 0x000fe40007ffe0ff */
[----:B------:R-:W-:Y:S01]  /*20f0*/  LEA.HI.X.SX32 R0, R0, RZ, 0x1, P6 ;  /* 0x000000ff00007211 */ /* 0x000fe200030f0eff */
[----:B------:R0:W-:Y:S01]  /*2100*/  @!P4 STG.E desc[UR8][R6.64+0x80], R16 ;  /* 0x000080100600c986 */ /* 0x0001e2000c101908 */
[----:B---3--:R-:W-:Y:S01]  /*2110*/  LEA R10, P6, R3, UR4, 0x2 ;  /* 0x00000004030a7c11 */ /* 0x008fe2000f8c10ff */
[----:B-1----:R-:W-:Y:S02]  /*2120*/  @!P2 IMAD.WIDE R8, R37, 0x4, R8 ;  /* 0x000000042508a825 */ /* 0x002fe400078e0208 */
[----:B------:R0:W-:Y:S01]  /*2130*/  @!P5 STG.E desc[UR8][R6.64+0xc0], R20 ;  /* 0x0000c0140600d986 */ /* 0x0001e2000c101908 */
[----:B------:R-:W-:-:S03]  /*2140*/  LEA.HI.X R11, R3, UR5, R0, 0x2, P6 ;  /* 0x00000005030b7c11 */ /* 0x000fc6000b0f1400 */
[----:B------:R0:W-:Y:S04]  /*2150*/  @!P2 STG.E desc[UR8][R8.64], R23 ;  /* 0x000000170800a986 */ /* 0x0001e8000c101908 */
[----:B------:R0:W-:Y:S04]  /*2160*/  @!P3 STG.E desc[UR8][R10.64+0x40], R49 ;  /* 0x000040310a00b986 */ /* 0x0001e8000c101908 */
[----:B------:R0:W-:Y:S01]  /*2170*/  @!P0 STG.E desc[UR8][R10.64+0x80], R17 ;  /* 0x000080110a008986 */ /* 0x0001e2000c101908 */
[----:B------:R-:W-:Y:S05]  /*2180*/  @P1 EXIT ;  /* 0x000000000000194d */ /* 0x000fea0003800000 */
[----:B------:R-:W-:Y:S01]  /*2190*/  STG.E desc[UR8][R10.64+0xc0], R38 ;  /* 0x0000c0260a007986 */ /* 0x000fe2000c101908 */
[----:B------:R-:W-:Y:S05]  /*21a0*/  EXIT ;  /* 0x000000000000794d */ /* 0x000fea0003800000 */
.L_x_2:
[----:B------:R-:W-:-:S00]  /*21b0*/  BRA `(.L_x_2) ;  /* 0xfffffffc00fc7947 */ /* 0x000fc0000383ffff */
[----:B------:R-:W-:-:S00]  /*21c0*/  NOP ;  /* 0x0000000000007918 */ /* 0x000fc00000000000 */
        /* <DEDUP_REMOVED lines=11> */
.L_x_3:


//--------------------- .nv.shared._Z23matmul_register_blockedPKfS0_Pfiii --------------------------
	.section	.nv.shared._Z23matmul_register_blockedPKfS0_Pfiii,"aw",@nobits
	.sectionflags	@""
	.align	4
.nv.shared._Z23matmul_register_blockedPKfS0_Pfiii:
	.zero		9216


//--------------------- .nv.shared.reserved.0     --------------------------
	.section	.nv.shared.reserved.0,"aw",@nobits
	.weak		__nv_reservedSMEM_offset_0_alias
	.size		__nv_reservedSMEM_offset_0_alias, 0, 64
	.other		__nv_reservedSMEM_offset_0_alias,@"STO_CUDA_RESERVED_SHARED STV_DEFAULT"
__nv_reservedSMEM_offset_0_alias:
	.zero		0
	.zero		64


//--------------------- .nv.constant0._Z23matmul_register_blockedPKfS0_Pfiii --------------------------
	.section	.nv.constant0._Z23matmul_register_blockedPKfS0_Pfiii,"a",@progbits
	.sectionflags	@""
	.align	4
.nv.constant0._Z23matmul_register_blockedPKfS0_Pfiii:
	.zero		932


//--------------------- SYMBOLS --------------------------

	.type		.nv.reservedSmem.offset0,@object
	.size		.nv.reservedSmem.offset0,0x4
	.type		.nv.reservedSmem.cap,@object
	.size		.nv.reservedSmem.cap,0x4
